//
// Generated by NVIDIA NVVM Compiler
//
// Compiler Build ID: CL-36424714
// Cuda compilation tools, release 13.0, V13.0.88
// Based on NVVM 20.0.0
//

.version 9.0
.target sm_100
.address_size 64

	// .globl	_Z13dense_forwardPKfS0_S0_Pfii
.extern .shared .align 16 .b8 sdata[];

.visible .entry _Z13dense_forwardPKfS0_S0_Pfii(
	.param .u64 .ptr .align 1 _Z13dense_forwardPKfS0_S0_Pfii_param_0,
	.param .u64 .ptr .align 1 _Z13dense_forwardPKfS0_S0_Pfii_param_1,
	.param .u64 .ptr .align 1 _Z13dense_forwardPKfS0_S0_Pfii_param_2,
	.param .u64 .ptr .align 1 _Z13dense_forwardPKfS0_S0_Pfii_param_3,
	.param .u32 _Z13dense_forwardPKfS0_S0_Pfii_param_4,
	.param .u32 _Z13dense_forwardPKfS0_S0_Pfii_param_5
)
{
	.reg .pred 	%p<11>;
	.reg .b32 	%r<38>;
	.reg .b32 	%f<110>;
	.reg .b64 	%rd<62>;

	ld.param.u64 	%rd11, [_Z13dense_forwardPKfS0_S0_Pfii_param_0];
	ld.param.u64 	%rd12, [_Z13dense_forwardPKfS0_S0_Pfii_param_1];
	ld.param.u64 	%rd9, [_Z13dense_forwardPKfS0_S0_Pfii_param_2];
	ld.param.u64 	%rd10, [_Z13dense_forwardPKfS0_S0_Pfii_param_3];
	ld.param.u32 	%r23, [_Z13dense_forwardPKfS0_S0_Pfii_param_4];
	ld.param.u32 	%r24, [_Z13dense_forwardPKfS0_S0_Pfii_param_5];
	cvta.to.global.u64 	%rd1, %rd12;
	cvta.to.global.u64 	%rd2, %rd11;
	mov.u32 	%r25, %ctaid.x;
	mov.u32 	%r26, %ntid.x;
	mov.u32 	%r27, %tid.x;
	mad.lo.s32 	%r1, %r25, %r26, %r27;
	setp.ge.s32 	%p1, %r1, %r24;
	@%p1 bra 	$L__BB0_15;
	cvta.to.global.u64 	%rd13, %rd9;
	mul.wide.s32 	%rd14, %r1, 4;
	add.s64 	%rd15, %rd13, %rd14;
	ld.global.f32 	%f109, [%rd15];
	setp.lt.s32 	%p2, %r23, 1;
	@%p2 bra 	$L__BB0_14;
	and.b32  	%r2, %r23, 15;
	setp.lt.u32 	%p3, %r23, 16;
	mov.b32 	%r34, 0;
	@%p3 bra 	$L__BB0_5;
	and.b32  	%r34, %r23, 2147483632;
	neg.s32 	%r32, %r34;
	shl.b32 	%r5, %r24, 4;
	add.s64 	%rd60, %rd2, 32;
	mul.wide.s32 	%rd18, %r24, 4;
	mov.u32 	%r31, %r1;
$L__BB0_4:
	.pragma "nounroll";
	ld.global.f32 	%f16, [%rd60+-32];
	mul.wide.s32 	%rd16, %r31, 4;
	add.s64 	%rd17, %rd1, %rd16;
	ld.global.f32 	%f17, [%rd17];
	fma.rn.f32 	%f18, %f16, %f17, %f109;
	ld.global.f32 	%f19, [%rd60+-28];
	add.s64 	%rd19, %rd17, %rd18;
	ld.global.f32 	%f20, [%rd19];
	fma.rn.f32 	%f21, %f19, %f20, %f18;
	ld.global.f32 	%f22, [%rd60+-24];
	add.s64 	%rd20, %rd19, %rd18;
	ld.global.f32 	%f23, [%rd20];
	fma.rn.f32 	%f24, %f22, %f23, %f21;
	ld.global.f32 	%f25, [%rd60+-20];
	add.s64 	%rd21, %rd20, %rd18;
	ld.global.f32 	%f26, [%rd21];
	fma.rn.f32 	%f27, %f25, %f26, %f24;
	ld.global.f32 	%f28, [%rd60+-16];
	add.s64 	%rd22, %rd21, %rd18;
	ld.global.f32 	%f29, [%rd22];
	fma.rn.f32 	%f30, %f28, %f29, %f27;
	ld.global.f32 	%f31, [%rd60+-12];
	add.s64 	%rd23, %rd22, %rd18;
	ld.global.f32 	%f32, [%rd23];
	fma.rn.f32 	%f33, %f31, %f32, %f30;
	ld.global.f32 	%f34, [%rd60+-8];
	add.s64 	%rd24, %rd23, %rd18;
	ld.global.f32 	%f35, [%rd24];
	fma.rn.f32 	%f36, %f34, %f35, %f33;
	ld.global.f32 	%f37, [%rd60+-4];
	add.s64 	%rd25, %rd24, %rd18;
	ld.global.f32 	%f38, [%rd25];
	fma.rn.f32 	%f39, %f37, %f38, %f36;
	ld.global.f32 	%f40, [%rd60];
	add.s64 	%rd26, %rd25, %rd18;
	ld.global.f32 	%f41, [%rd26];
	fma.rn.f32 	%f42, %f40, %f41, %f39;
	ld.global.f32 	%f43, [%rd60+4];
	add.s64 	%rd27, %rd26, %rd18;
	ld.global.f32 	%f44, [%rd27];
	fma.rn.f32 	%f45, %f43, %f44, %f42;
	ld.global.f32 	%f46, [%rd60+8];
	add.s64 	%rd28, %rd27, %rd18;
	ld.global.f32 	%f47, [%rd28];
	fma.rn.f32 	%f48, %f46, %f47, %f45;
	ld.global.f32 	%f49, [%rd60+12];
	add.s64 	%rd29, %rd28, %rd18;
	ld.global.f32 	%f50, [%rd29];
	fma.rn.f32 	%f51, %f49, %f50, %f48;
	ld.global.f32 	%f52, [%rd60+16];
	add.s64 	%rd30, %rd29, %rd18;
	ld.global.f32 	%f53, [%rd30];
	fma.rn.f32 	%f54, %f52, %f53, %f51;
	ld.global.f32 	%f55, [%rd60+20];
	add.s64 	%rd31, %rd30, %rd18;
	ld.global.f32 	%f56, [%rd31];
	fma.rn.f32 	%f57, %f55, %f56, %f54;
	ld.global.f32 	%f58, [%rd60+24];
	add.s64 	%rd32, %rd31, %rd18;
	ld.global.f32 	%f59, [%rd32];
	fma.rn.f32 	%f60, %f58, %f59, %f57;
	ld.global.f32 	%f61, [%rd60+28];
	add.s64 	%rd33, %rd32, %rd18;
	ld.global.f32 	%f62, [%rd33];
	fma.rn.f32 	%f109, %f61, %f62, %f60;
	add.s32 	%r32, %r32, 16;
	add.s32 	%r31, %r31, %r5;
	add.s64 	%rd60, %rd60, 64;
	setp.ne.s32 	%p4, %r32, 0;
	@%p4 bra 	$L__BB0_4;
$L__BB0_5:
	setp.eq.s32 	%p5, %r2, 0;
	@%p5 bra 	$L__BB0_14;
	and.b32  	%r11, %r23, 7;
	setp.lt.u32 	%p6, %r2, 8;
	@%p6 bra 	$L__BB0_8;
	mul.wide.u32 	%rd34, %r34, 4;
	add.s64 	%rd35, %rd2, %rd34;
	ld.global.f32 	%f64, [%rd35];
	mad.lo.s32 	%r29, %r34, %r24, %r1;
	mul.wide.s32 	%rd36, %r29, 4;
	add.s64 	%rd37, %rd1, %rd36;
	ld.global.f32 	%f65, [%rd37];
	fma.rn.f32 	%f66, %f64, %f65, %f109;
	ld.global.f32 	%f67, [%rd35+4];
	mul.wide.s32 	%rd38, %r24, 4;
	add.s64 	%rd39, %rd37, %rd38;
	ld.global.f32 	%f68, [%rd39];
	fma.rn.f32 	%f69, %f67, %f68, %f66;
	ld.global.f32 	%f70, [%rd35+8];
	add.s64 	%rd40, %rd39, %rd38;
	ld.global.f32 	%f71, [%rd40];
	fma.rn.f32 	%f72, %f70, %f71, %f69;
	ld.global.f32 	%f73, [%rd35+12];
	add.s64 	%rd41, %rd40, %rd38;
	ld.global.f32 	%f74, [%rd41];
	fma.rn.f32 	%f75, %f73, %f74, %f72;
	ld.global.f32 	%f76, [%rd35+16];
	add.s64 	%rd42, %rd41, %rd38;
	ld.global.f32 	%f77, [%rd42];
	fma.rn.f32 	%f78, %f76, %f77, %f75;
	ld.global.f32 	%f79, [%rd35+20];
	add.s64 	%rd43, %rd42, %rd38;
	ld.global.f32 	%f80, [%rd43];
	fma.rn.f32 	%f81, %f79, %f80, %f78;
	ld.global.f32 	%f82, [%rd35+24];
	add.s64 	%rd44, %rd43, %rd38;
	ld.global.f32 	%f83, [%rd44];
	fma.rn.f32 	%f84, %f82, %f83, %f81;
	ld.global.f32 	%f85, [%rd35+28];
	add.s64 	%rd45, %rd44, %rd38;
	ld.global.f32 	%f86, [%rd45];
	fma.rn.f32 	%f109, %f85, %f86, %f84;
	add.s32 	%r34, %r34, 8;
$L__BB0_8:
	setp.eq.s32 	%p7, %r11, 0;
	@%p7 bra 	$L__BB0_14;
	and.b32  	%r14, %r23, 3;
	setp.lt.u32 	%p8, %r11, 4;
	@%p8 bra 	$L__BB0_11;
	mul.wide.u32 	%rd46, %r34, 4;
	add.s64 	%rd47, %rd2, %rd46;
	ld.global.f32 	%f88, [%rd47];
	mad.lo.s32 	%r30, %r34, %r24, %r1;
	mul.wide.s32 	%rd48, %r30, 4;
	add.s64 	%rd49, %rd1, %rd48;
	ld.global.f32 	%f89, [%rd49];
	fma.rn.f32 	%f90, %f88, %f89, %f109;
	ld.global.f32 	%f91, [%rd47+4];
	mul.wide.s32 	%rd50, %r24, 4;
	add.s64 	%rd51, %rd49, %rd50;
	ld.global.f32 	%f92, [%rd51];
	fma.rn.f32 	%f93, %f91, %f92, %f90;
	ld.global.f32 	%f94, [%rd47+8];
	add.s64 	%rd52, %rd51, %rd50;
	ld.global.f32 	%f95, [%rd52];
	fma.rn.f32 	%f96, %f94, %f95, %f93;
	ld.global.f32 	%f97, [%rd47+12];
	add.s64 	%rd53, %rd52, %rd50;
	ld.global.f32 	%f98, [%rd53];
	fma.rn.f32 	%f109, %f97, %f98, %f96;
	add.s32 	%r34, %r34, 4;
$L__BB0_11:
	setp.eq.s32 	%p9, %r14, 0;
	@%p9 bra 	$L__BB0_14;
	mad.lo.s32 	%r37, %r34, %r24, %r1;
	mul.wide.u32 	%rd54, %r34, 4;
	add.s64 	%rd61, %rd2, %rd54;
	neg.s32 	%r36, %r14;
$L__BB0_13:
	.pragma "nounroll";
	ld.global.f32 	%f99, [%rd61];
	mul.wide.s32 	%rd55, %r37, 4;
	add.s64 	%rd56, %rd1, %rd55;
	ld.global.f32 	%f100, [%rd56];
	fma.rn.f32 	%f109, %f99, %f100, %f109;
	add.s32 	%r37, %r37, %r24;
	add.s64 	%rd61, %rd61, 4;
	add.s32 	%r36, %r36, 1;
	setp.ne.s32 	%p10, %r36, 0;
	@%p10 bra 	$L__BB0_13;
$L__BB0_14:
	cvta.to.global.u64 	%rd57, %rd10;
	add.s64 	%rd59, %rd57, %rd14;
	st.global.f32 	[%rd59], %f109;
$L__BB0_15:
	ret;

}
	// .globl	_Z17dense_backward_dXPKfS0_Pfii
.visible .entry _Z17dense_backward_dXPKfS0_Pfii(
	.param .u64 .ptr .align 1 _Z17dense_backward_dXPKfS0_Pfii_param_0,
	.param .u64 .ptr .align 1 _Z17dense_backward_dXPKfS0_Pfii_param_1,
	.param .u64 .ptr .align 1 _Z17dense_backward_dXPKfS0_Pfii_param_2,
	.param .u32 _Z17dense_backward_dXPKfS0_Pfii_param_3,
	.param .u32 _Z17dense_backward_dXPKfS0_Pfii_param_4
)
{
	.reg .pred 	%p<11>;
	.reg .b32 	%r<38>;
	.reg .b32 	%f<112>;
	.reg .b64 	%rd<31>;

	ld.param.u64 	%rd11, [_Z17dense_backward_dXPKfS0_Pfii_param_0];
	ld.param.u64 	%rd12, [_Z17dense_backward_dXPKfS0_Pfii_param_1];
	ld.param.u64 	%rd10, [_Z17dense_backward_dXPKfS0_Pfii_param_2];
	ld.param.u32 	%r24, [_Z17dense_backward_dXPKfS0_Pfii_param_3];
	ld.param.u32 	%r23, [_Z17dense_backward_dXPKfS0_Pfii_param_4];
	cvta.to.global.u64 	%rd1, %rd12;
	cvta.to.global.u64 	%rd2, %rd11;
	mov.u32 	%r25, %ctaid.x;
	mov.u32 	%r26, %ntid.x;
	mov.u32 	%r27, %tid.x;
	mad.lo.s32 	%r1, %r25, %r26, %r27;
	setp.ge.s32 	%p1, %r1, %r24;
	@%p1 bra 	$L__BB1_15;
	setp.lt.s32 	%p2, %r23, 1;
	mov.f32 	%f111, 0f00000000;
	@%p2 bra 	$L__BB1_14;
	mul.lo.s32 	%r2, %r23, %r1;
	and.b32  	%r3, %r23, 15;
	setp.lt.u32 	%p3, %r23, 16;
	mov.f32 	%f111, 0f00000000;
	mov.b32 	%r34, 0;
	@%p3 bra 	$L__BB1_5;
	and.b32  	%r34, %r23, 2147483632;
	neg.s32 	%r32, %r34;
	add.s64 	%rd29, %rd2, 32;
	add.s64 	%rd4, %rd1, 32;
	mov.f32 	%f111, 0f00000000;
	mov.u32 	%r31, %r2;
$L__BB1_4:
	.pragma "nounroll";
	mul.wide.s32 	%rd13, %r31, 4;
	add.s64 	%rd14, %rd4, %rd13;
	ld.global.f32 	%f18, [%rd29+-32];
	ld.global.f32 	%f19, [%rd14+-32];
	fma.rn.f32 	%f20, %f18, %f19, %f111;
	ld.global.f32 	%f21, [%rd29+-28];
	ld.global.f32 	%f22, [%rd14+-28];
	fma.rn.f32 	%f23, %f21, %f22, %f20;
	ld.global.f32 	%f24, [%rd29+-24];
	ld.global.f32 	%f25, [%rd14+-24];
	fma.rn.f32 	%f26, %f24, %f25, %f23;
	ld.global.f32 	%f27, [%rd29+-20];
	ld.global.f32 	%f28, [%rd14+-20];
	fma.rn.f32 	%f29, %f27, %f28, %f26;
	ld.global.f32 	%f30, [%rd29+-16];
	ld.global.f32 	%f31, [%rd14+-16];
	fma.rn.f32 	%f32, %f30, %f31, %f29;
	ld.global.f32 	%f33, [%rd29+-12];
	ld.global.f32 	%f34, [%rd14+-12];
	fma.rn.f32 	%f35, %f33, %f34, %f32;
	ld.global.f32 	%f36, [%rd29+-8];
	ld.global.f32 	%f37, [%rd14+-8];
	fma.rn.f32 	%f38, %f36, %f37, %f35;
	ld.global.f32 	%f39, [%rd29+-4];
	ld.global.f32 	%f40, [%rd14+-4];
	fma.rn.f32 	%f41, %f39, %f40, %f38;
	ld.global.f32 	%f42, [%rd29];
	ld.global.f32 	%f43, [%rd14];
	fma.rn.f32 	%f44, %f42, %f43, %f41;
	ld.global.f32 	%f45, [%rd29+4];
	ld.global.f32 	%f46, [%rd14+4];
	fma.rn.f32 	%f47, %f45, %f46, %f44;
	ld.global.f32 	%f48, [%rd29+8];
	ld.global.f32 	%f49, [%rd14+8];
	fma.rn.f32 	%f50, %f48, %f49, %f47;
	ld.global.f32 	%f51, [%rd29+12];
	ld.global.f32 	%f52, [%rd14+12];
	fma.rn.f32 	%f53, %f51, %f52, %f50;
	ld.global.f32 	%f54, [%rd29+16];
	ld.global.f32 	%f55, [%rd14+16];
	fma.rn.f32 	%f56, %f54, %f55, %f53;
	ld.global.f32 	%f57, [%rd29+20];
	ld.global.f32 	%f58, [%rd14+20];
	fma.rn.f32 	%f59, %f57, %f58, %f56;
	ld.global.f32 	%f60, [%rd29+24];
	ld.global.f32 	%f61, [%rd14+24];
	fma.rn.f32 	%f62, %f60, %f61, %f59;
	ld.global.f32 	%f63, [%rd29+28];
	ld.global.f32 	%f64, [%rd14+28];
	fma.rn.f32 	%f111, %f63, %f64, %f62;
	add.s32 	%r32, %r32, 16;
	add.s64 	%rd29, %rd29, 64;
	add.s32 	%r31, %r31, 16;
	setp.ne.s32 	%p4, %r32, 0;
	@%p4 bra 	$L__BB1_4;
$L__BB1_5:
	setp.eq.s32 	%p5, %r3, 0;
	@%p5 bra 	$L__BB1_14;
	and.b32  	%r11, %r23, 7;
	setp.lt.u32 	%p6, %r3, 8;
	@%p6 bra 	$L__BB1_8;
	mul.wide.u32 	%rd15, %r34, 4;
	add.s64 	%rd16, %rd2, %rd15;
	ld.global.f32 	%f66, [%rd16];
	add.s32 	%r29, %r34, %r2;
	mul.wide.s32 	%rd17, %r29, 4;
	add.s64 	%rd18, %rd1, %rd17;
	ld.global.f32 	%f67, [%rd18];
	fma.rn.f32 	%f68, %f66, %f67, %f111;
	ld.global.f32 	%f69, [%rd16+4];
	ld.global.f32 	%f70, [%rd18+4];
	fma.rn.f32 	%f71, %f69, %f70, %f68;
	ld.global.f32 	%f72, [%rd16+8];
	ld.global.f32 	%f73, [%rd18+8];
	fma.rn.f32 	%f74, %f72, %f73, %f71;
	ld.global.f32 	%f75, [%rd16+12];
	ld.global.f32 	%f76, [%rd18+12];
	fma.rn.f32 	%f77, %f75, %f76, %f74;
	ld.global.f32 	%f78, [%rd16+16];
	ld.global.f32 	%f79, [%rd18+16];
	fma.rn.f32 	%f80, %f78, %f79, %f77;
	ld.global.f32 	%f81, [%rd16+20];
	ld.global.f32 	%f82, [%rd18+20];
	fma.rn.f32 	%f83, %f81, %f82, %f80;
	ld.global.f32 	%f84, [%rd16+24];
	ld.global.f32 	%f85, [%rd18+24];
	fma.rn.f32 	%f86, %f84, %f85, %f83;
	ld.global.f32 	%f87, [%rd16+28];
	ld.global.f32 	%f88, [%rd18+28];
	fma.rn.f32 	%f111, %f87, %f88, %f86;
	add.s32 	%r34, %r34, 8;
$L__BB1_8:
	setp.eq.s32 	%p7, %r11, 0;
	@%p7 bra 	$L__BB1_14;
	and.b32  	%r14, %r23, 3;
	setp.lt.u32 	%p8, %r11, 4;
	@%p8 bra 	$L__BB1_11;
	mul.wide.u32 	%rd19, %r34, 4;
	add.s64 	%rd20, %rd2, %rd19;
	ld.global.f32 	%f90, [%rd20];
	add.s32 	%r30, %r34, %r2;
	mul.wide.s32 	%rd21, %r30, 4;
	add.s64 	%rd22, %rd1, %rd21;
	ld.global.f32 	%f91, [%rd22];
	fma.rn.f32 	%f92, %f90, %f91, %f111;
	ld.global.f32 	%f93, [%rd20+4];
	ld.global.f32 	%f94, [%rd22+4];
	fma.rn.f32 	%f95, %f93, %f94, %f92;
	ld.global.f32 	%f96, [%rd20+8];
	ld.global.f32 	%f97, [%rd22+8];
	fma.rn.f32 	%f98, %f96, %f97, %f95;
	ld.global.f32 	%f99, [%rd20+12];
	ld.global.f32 	%f100, [%rd22+12];
	fma.rn.f32 	%f111, %f99, %f100, %f98;
	add.s32 	%r34, %r34, 4;
$L__BB1_11:
	setp.eq.s32 	%p9, %r14, 0;
	@%p9 bra 	$L__BB1_14;
	add.s32 	%r37, %r34, %r2;
	mul.wide.u32 	%rd23, %r34, 4;
	add.s64 	%rd30, %rd2, %rd23;
	neg.s32 	%r36, %r14;
$L__BB1_13:
	.pragma "nounroll";
	mul.wide.s32 	%rd24, %r37, 4;
	add.s64 	%rd25, %rd1, %rd24;
	ld.global.f32 	%f101, [%rd30];
	ld.global.f32 	%f102, [%rd25];
	fma.rn.f32 	%f111, %f101, %f102, %f111;
	add.s32 	%r37, %r37, 1;
	add.s64 	%rd30, %rd30, 4;
	add.s32 	%r36, %r36, 1;
	setp.ne.s32 	%p10, %r36, 0;
	@%p10 bra 	$L__BB1_13;
$L__BB1_14:
	cvta.to.global.u64 	%rd26, %rd10;
	mul.wide.s32 	%rd27, %r1, 4;
	add.s64 	%rd28, %rd26, %rd27;
	st.global.f32 	[%rd28], %f111;
$L__BB1_15:
	ret;

}
	// .globl	_Z17dense_backward_dWPKfS0_Pfii
.visible .entry _Z17dense_backward_dWPKfS0_Pfii(
	.param .u64 .ptr .align 1 _Z17dense_backward_dWPKfS0_Pfii_param_0,
	.param .u64 .ptr .align 1 _Z17dense_backward_dWPKfS0_Pfii_param_1,
	.param .u64 .ptr .align 1 _Z17dense_backward_dWPKfS0_Pfii_param_2,
	.param .u32 _Z17dense_backward_dWPKfS0_Pfii_param_3,
	.param .u32 _Z17dense_backward_dWPKfS0_Pfii_param_4
)
{
	.reg .pred 	%p<4>;
	.reg .b32 	%r<10>;
	.reg .b32 	%f<4>;
	.reg .b64 	%rd<13>;

	ld.param.u64 	%rd1, [_Z17dense_backward_dWPKfS0_Pfii_param_0];
	ld.param.u64 	%rd2, [_Z17dense_backward_dWPKfS0_Pfii_param_1];
	ld.param.u64 	%rd3, [_Z17dense_backward_dWPKfS0_Pfii_param_2];
	ld.param.u32 	%r4, [_Z17dense_backward_dWPKfS0_Pfii_param_3];
	ld.param.u32 	%r3, [_Z17dense_backward_dWPKfS0_Pfii_param_4];
	mov.u32 	%r5, %ctaid.x;
	mov.u32 	%r6, %ntid.x;
	mov.u32 	%r7, %tid.x;
	mad.lo.s32 	%r1, %r5, %r6, %r7;
	div.s32 	%r2, %r1, %r3;
	setp.ge.s32 	%p1, %r2, %r4;
	setp.lt.s32 	%p2, %r3, 0;
	or.pred  	%p3, %p2, %p1;
	@%p3 bra 	$L__BB2_2;
	rem.s32 	%r8, %r1, %r3;
	cvta.to.global.u64 	%rd4, %rd1;
	cvta.to.global.u64 	%rd5, %rd2;
	cvta.to.global.u64 	%rd6, %rd3;
	mul.wide.s32 	%rd7, %r2, 4;
	add.s64 	%rd8, %rd4, %rd7;
	ld.global.f32 	%f1, [%rd8];
	mul.wide.s32 	%rd9, %r8, 4;
	add.s64 	%rd10, %rd5, %rd9;
	ld.global.f32 	%f2, [%rd10];
	mul.f32 	%f3, %f1, %f2;
	mad.lo.s32 	%r9, %r2, %r3, %r8;
	mul.wide.s32 	%rd11, %r9, 4;
	add.s64 	%rd12, %rd6, %rd11;
	st.global.f32 	[%rd12], %f3;
$L__BB2_2:
	ret;

}
	// .globl	_Z12relu_forwardPKfPfi
.visible .entry _Z12relu_forwardPKfPfi(
	.param .u64 .ptr .align 1 _Z12relu_forwardPKfPfi_param_0,
	.param .u64 .ptr .align 1 _Z12relu_forwardPKfPfi_param_1,
	.param .u32 _Z12relu_forwardPKfPfi_param_2
)
{
	.reg .pred 	%p<2>;
	.reg .b32 	%r<6>;
	.reg .b32 	%f<3>;
	.reg .b64 	%rd<8>;

	ld.param.u64 	%rd1, [_Z12relu_forwardPKfPfi_param_0];
	ld.param.u64 	%rd2, [_Z12relu_forwardPKfPfi_param_1];
	ld.param.u32 	%r2, [_Z12relu_forwardPKfPfi_param_2];
	mov.u32 	%r3, %ctaid.x;
	mov.u32 	%r4, %ntid.x;
	mov.u32 	%r5, %tid.x;
	mad.lo.s32 	%r1, %r3, %r4, %r5;
	setp.ge.s32 	%p1, %r1, %r2;
	@%p1 bra 	$L__BB3_2;
	cvta.to.global.u64 	%rd3, %rd2;
	cvta.to.global.u64 	%rd4, %rd1;
	mul.wide.s32 	%rd5, %r1, 4;
	add.s64 	%rd6, %rd4, %rd5;
	ld.global.f32 	%f1, [%rd6];
	max.f32 	%f2, %f1, 0f00000000;
	add.s64 	%rd7, %rd3, %rd5;
	st.global.f32 	[%rd7], %f2;
$L__BB3_2:
	ret;

}
	// .globl	_Z13relu_backwardPKfS0_Pfi
.visible .entry _Z13relu_backwardPKfS0_Pfi(
	.param .u64 .ptr .align 1 _Z13relu_backwardPKfS0_Pfi_param_0,
	.param .u64 .ptr .align 1 _Z13relu_backwardPKfS0_Pfi_param_1,
	.param .u64 .ptr .align 1 _Z13relu_backwardPKfS0_Pfi_param_2,
	.param .u32 _Z13relu_backwardPKfS0_Pfi_param_3
)
{
	.reg .pred 	%p<3>;
	.reg .b32 	%r<6>;
	.reg .b32 	%f<6>;
	.reg .b64 	%rd<13>;

	ld.param.u64 	%rd1, [_Z13relu_backwardPKfS0_Pfi_param_0];
	ld.param.u64 	%rd2, [_Z13relu_backwardPKfS0_Pfi_param_1];
	ld.param.u64 	%rd3, [_Z13relu_backwardPKfS0_Pfi_param_2];
	ld.param.u32 	%r2, [_Z13relu_backwardPKfS0_Pfi_param_3];
	mov.u32 	%r3, %ctaid.x;
	mov.u32 	%r4, %ntid.x;
	mov.u32 	%r5, %tid.x;
	mad.lo.s32 	%r1, %r3, %r4, %r5;
	setp.ge.s32 	%p1, %r1, %r2;
	@%p1 bra 	$L__BB4_4;
	cvta.to.global.u64 	%rd4, %rd1;
	mul.wide.s32 	%rd5, %r1, 4;
	add.s64 	%rd6, %rd4, %rd5;
	ld.global.f32 	%f4, [%rd6];
	setp.leu.f32 	%p2, %f4, 0f00000000;
	mov.f32 	%f5, 0f00000000;
	@%p2 bra 	$L__BB4_3;
	cvta.to.global.u64 	%rd7, %rd2;
	add.s64 	%rd9, %rd7, %rd5;
	ld.global.f32 	%f5, [%rd9];
$L__BB4_3:
	cvta.to.global.u64 	%rd10, %rd3;
	add.s64 	%rd12, %rd10, %rd5;
	st.global.f32 	[%rd12], %f5;
$L__BB4_4:
	ret;

}
	// .globl	_Z13log_softmax_kPKfPfi
.visible .entry _Z13log_softmax_kPKfPfi(
	.param .u64 .ptr .align 1 _Z13log_softmax_kPKfPfi_param_0,
	.param .u64 .ptr .align 1 _Z13log_softmax_kPKfPfi_param_1,
	.param .u32 _Z13log_softmax_kPKfPfi_param_2
)
{
	.reg .pred 	%p<14>;
	.reg .b32 	%r<23>;
	.reg .b32 	%f<51>;
	.reg .b64 	%rd<9>;

	ld.param.u64 	%rd1, [_Z13log_softmax_kPKfPfi_param_0];
	ld.param.u64 	%rd2, [_Z13log_softmax_kPKfPfi_param_1];
	ld.param.u32 	%r8, [_Z13log_softmax_kPKfPfi_param_2];
	mov.u32 	%r1, %tid.x;
	setp.ge.s32 	%p1, %r1, %r8;
	mov.f32 	%f49, 0fF149F2CA;
	@%p1 bra 	$L__BB5_2;
	cvta.to.global.u64 	%rd3, %rd1;
	mul.wide.u32 	%rd4, %r1, 4;
	add.s64 	%rd5, %rd3, %rd4;
	ld.global.f32 	%f49, [%rd5];
$L__BB5_2:
	shl.b32 	%r9, %r1, 2;
	mov.u32 	%r10, sdata;
	add.s32 	%r2, %r10, %r9;
	st.shared.f32 	[%r2], %f49;
	bar.sync 	0;
	mov.u32 	%r22, %ntid.x;
	setp.lt.u32 	%p2, %r22, 2;
	@%p2 bra 	$L__BB5_8;
	mov.u32 	%r21, %r22;
$L__BB5_4:
	mov.u32 	%r4, %r21;
	shr.u32 	%r21, %r4, 1;
	setp.ge.u32 	%p3, %r1, %r21;
	@%p3 bra 	$L__BB5_7;
	shl.b32 	%r11, %r21, 2;
	add.s32 	%r12, %r2, %r11;
	ld.shared.f32 	%f3, [%r12];
	ld.shared.f32 	%f8, [%r2];
	setp.leu.f32 	%p4, %f3, %f8;
	@%p4 bra 	$L__BB5_7;
	st.shared.f32 	[%r2], %f3;
$L__BB5_7:
	bar.sync 	0;
	setp.gt.u32 	%p5, %r4, 3;
	@%p5 bra 	$L__BB5_4;
$L__BB5_8:
	setp.ge.s32 	%p6, %r1, %r8;
	ld.shared.f32 	%f4, [sdata];
	bar.sync 	0;
	mov.f32 	%f50, 0f00000000;
	@%p6 bra 	$L__BB5_10;
	sub.f32 	%f10, %f49, %f4;
	fma.rn.f32 	%f11, %f10, 0f3BBB989D, 0f3F000000;
	cvt.sat.f32.f32 	%f12, %f11;
	mov.f32 	%f13, 0f4B400001;
	mov.f32 	%f14, 0f437C0000;
	fma.rm.f32 	%f15, %f12, %f14, %f13;
	add.f32 	%f16, %f15, 0fCB40007F;
	neg.f32 	%f17, %f16;
	fma.rn.f32 	%f18, %f10, 0f3FB8AA3B, %f17;
	fma.rn.f32 	%f19, %f10, 0f32A57060, %f18;
	mov.b32 	%r13, %f15;
	shl.b32 	%r14, %r13, 23;
	mov.b32 	%f20, %r14;
	ex2.approx.ftz.f32 	%f21, %f19;
	mul.f32 	%f50, %f21, %f20;
$L__BB5_10:
	setp.lt.u32 	%p7, %r22, 2;
	st.shared.f32 	[%r2], %f50;
	bar.sync 	0;
	@%p7 bra 	$L__BB5_14;
$L__BB5_11:
	shr.u32 	%r7, %r22, 1;
	setp.ge.u32 	%p8, %r1, %r7;
	@%p8 bra 	$L__BB5_13;
	shl.b32 	%r15, %r7, 2;
	add.s32 	%r16, %r2, %r15;
	ld.shared.f32 	%f22, [%r16];
	ld.shared.f32 	%f23, [%r2];
	add.f32 	%f24, %f22, %f23;
	st.shared.f32 	[%r2], %f24;
$L__BB5_13:
	bar.sync 	0;
	setp.gt.u32 	%p9, %r22, 3;
	mov.u32 	%r22, %r7;
	@%p9 bra 	$L__BB5_11;
$L__BB5_14:
	setp.ge.s32 	%p10, %r1, %r8;
	@%p10 bra 	$L__BB5_16;
	ld.shared.f32 	%f25, [sdata];
	setp.lt.f32 	%p11, %f25, 0f00800000;
	mul.f32 	%f26, %f25, 0f4B000000;
	selp.f32 	%f27, %f26, %f25, %p11;
	selp.f32 	%f28, 0fC1B80000, 0f00000000, %p11;
	mov.b32 	%r17, %f27;
	add.s32 	%r18, %r17, -1059760811;
	and.b32  	%r19, %r18, -8388608;
	sub.s32 	%r20, %r17, %r19;
	mov.b32 	%f29, %r20;
	cvt.rn.f32.s32 	%f30, %r19;
	fma.rn.f32 	%f31, %f30, 0f34000000, %f28;
	add.f32 	%f32, %f29, 0fBF800000;
	fma.rn.f32 	%f33, %f32, 0fBE055027, 0f3E1039F6;
	fma.rn.f32 	%f34, %f33, %f32, 0fBDF8CDCC;
	fma.rn.f32 	%f35, %f34, %f32, 0f3E0F2955;
	fma.rn.f32 	%f36, %f35, %f32, 0fBE2AD8B9;
	fma.rn.f32 	%f37, %f36, %f32, 0f3E4CED0B;
	fma.rn.f32 	%f38, %f37, %f32, 0fBE7FFF22;
	fma.rn.f32 	%f39, %f38, %f32, 0f3EAAAA78;
	fma.rn.f32 	%f40, %f39, %f32, 0fBF000000;
	mul.f32 	%f41, %f32, %f40;
	fma.rn.f32 	%f42, %f41, %f32, %f32;
	fma.rn.f32 	%f43, %f31, 0f3F317218, %f42;
	setp.gt.u32 	%p12, %r17, 2139095039;
	fma.rn.f32 	%f44, %f27, 0f7F800000, 0f7F800000;
	selp.f32 	%f45, %f44, %f43, %p12;
	setp.eq.f32 	%p13, %f27, 0f00000000;
	selp.f32 	%f46, 0fFF800000, %f45, %p13;
	sub.f32 	%f47, %f49, %f4;
	sub.f32 	%f48, %f47, %f46;
	cvta.to.global.u64 	%rd6, %rd2;
	mul.wide.u32 	%rd7, %r1, 4;
	add.s64 	%rd8, %rd6, %rd7;
	st.global.f32 	[%rd8], %f48;
$L__BB5_16:
	ret;

}
	// .globl	_Z12ce_forward_kPKfS0_Pfi
.visible .entry _Z12ce_forward_kPKfS0_Pfi(
	.param .u64 .ptr .align 1 _Z12ce_forward_kPKfS0_Pfi_param_0,
	.param .u64 .ptr .align 1 _Z12ce_forward_kPKfS0_Pfi_param_1,
	.param .u64 .ptr .align 1 _Z12ce_forward_kPKfS0_Pfi_param_2,
	.param .u32 _Z12ce_forward_kPKfS0_Pfi_param_3
)
{
	.reg .pred 	%p<2>;
	.reg .b32 	%r<6>;
	.reg .b32 	%f<5>;
	.reg .b64 	%rd<11>;

	ld.param.u64 	%rd1, [_Z12ce_forward_kPKfS0_Pfi_param_0];
	ld.param.u64 	%rd2, [_Z12ce_forward_kPKfS0_Pfi_param_1];
	ld.param.u64 	%rd3, [_Z12ce_forward_kPKfS0_Pfi_param_2];
	ld.param.u32 	%r2, [_Z12ce_forward_kPKfS0_Pfi_param_3];
	mov.u32 	%r3, %ctaid.x;
	mov.u32 	%r4, %ntid.x;
	mov.u32 	%r5, %tid.x;
	mad.lo.s32 	%r1, %r3, %r4, %r5;
	setp.ge.s32 	%p1, %r1, %r2;
	@%p1 bra 	$L__BB6_2;
	cvta.to.global.u64 	%rd4, %rd2;
	cvta.to.global.u64 	%rd5, %rd1;
	cvta.to.global.u64 	%rd6, %rd3;
	mul.wide.s32 	%rd7, %r1, 4;
	add.s64 	%rd8, %rd4, %rd7;
	ld.global.f32 	%f1, [%rd8];
	neg.f32 	%f2, %f1;
	add.s64 	%rd9, %rd5, %rd7;
	ld.global.f32 	%f3, [%rd9];
	mul.f32 	%f4, %f3, %f2;
	add.s64 	%rd10, %rd6, %rd7;
	st.global.f32 	[%rd10], %f4;
$L__BB6_2:
	ret;

}
	// .globl	_Z13ce_backward_kPKfS0_Pfi
.visible .entry _Z13ce_backward_kPKfS0_Pfi(
	.param .u64 .ptr .align 1 _Z13ce_backward_kPKfS0_Pfi_param_0,
	.param .u64 .ptr .align 1 _Z13ce_backward_kPKfS0_Pfi_param_1,
	.param .u64 .ptr .align 1 _Z13ce_backward_kPKfS0_Pfi_param_2,
	.param .u32 _Z13ce_backward_kPKfS0_Pfi_param_3
)
{
	.reg .pred 	%p<2>;
	.reg .b32 	%r<8>;
	.reg .b32 	%f<16>;
	.reg .b64 	%rd<11>;

	ld.param.u64 	%rd1, [_Z13ce_backward_kPKfS0_Pfi_param_0];
	ld.param.u64 	%rd2, [_Z13ce_backward_kPKfS0_Pfi_param_1];
	ld.param.u64 	%rd3, [_Z13ce_backward_kPKfS0_Pfi_param_2];
	ld.param.u32 	%r2, [_Z13ce_backward_kPKfS0_Pfi_param_3];
	mov.u32 	%r3, %ctaid.x;
	mov.u32 	%r4, %ntid.x;
	mov.u32 	%r5, %tid.x;
	mad.lo.s32 	%r1, %r3, %r4, %r5;
	setp.ge.s32 	%p1, %r1, %r2;
	@%p1 bra 	$L__BB7_2;
	cvta.to.global.u64 	%rd4, %rd1;
	cvta.to.global.u64 	%rd5, %rd2;
	cvta.to.global.u64 	%rd6, %rd3;
	mul.wide.s32 	%rd7, %r1, 4;
	add.s64 	%rd8, %rd4, %rd7;
	ld.global.f32 	%f1, [%rd8];
	fma.rn.f32 	%f2, %f1, 0f3BBB989D, 0f3F000000;
	cvt.sat.f32.f32 	%f3, %f2;
	mov.f32 	%f4, 0f4B400001;
	mov.f32 	%f5, 0f437C0000;
	fma.rm.f32 	%f6, %f3, %f5, %f4;
	add.f32 	%f7, %f6, 0fCB40007F;
	neg.f32 	%f8, %f7;
	fma.rn.f32 	%f9, %f1, 0f3FB8AA3B, %f8;
	fma.rn.f32 	%f10, %f1, 0f32A57060, %f9;
	mov.b32 	%r6, %f6;
	shl.b32 	%r7, %r6, 23;
	mov.b32 	%f11, %r7;
	ex2.approx.ftz.f32 	%f12, %f10;
	mul.f32 	%f13, %f12, %f11;
	add.s64 	%rd9, %rd5, %rd7;
	ld.global.f32 	%f14, [%rd9];
	sub.f32 	%f15, %f13, %f14;
	add.s64 	%rd10, %rd6, %rd7;
	st.global.f32 	[%rd10], %f15;
$L__BB7_2:
	ret;

}
	// .globl	_Z12reduce_sum_kPKfPfi
.visible .entry _Z12reduce_sum_kPKfPfi(
	.param .u64 .ptr .align 1 _Z12reduce_sum_kPKfPfi_param_0,
	.param .u64 .ptr .align 1 _Z12reduce_sum_kPKfPfi_param_1,
	.param .u32 _Z12reduce_sum_kPKfPfi_param_2
)
{
	.reg .pred 	%p<6>;
	.reg .b32 	%r<12>;
	.reg .b32 	%f<9>;
	.reg .b64 	%rd<7>;

	ld.param.u64 	%rd1, [_Z12reduce_sum_kPKfPfi_param_0];
	ld.param.u64 	%rd2, [_Z12reduce_sum_kPKfPfi_param_1];
	ld.param.u32 	%r6, [_Z12reduce_sum_kPKfPfi_param_2];
	mov.u32 	%r1, %tid.x;
	setp.ge.s32 	%p1, %r1, %r6;
	mov.f32 	%f8, 0f00000000;
	@%p1 bra 	$L__BB8_2;
	cvta.to.global.u64 	%rd3, %rd1;
	mul.wide.u32 	%rd4, %r1, 4;
	add.s64 	%rd5, %rd3, %rd4;
	ld.global.f32 	%f8, [%rd5];
$L__BB8_2:
	shl.b32 	%r7, %r1, 2;
	mov.u32 	%r8, sdata;
	add.s32 	%r2, %r8, %r7;
	st.shared.f32 	[%r2], %f8;
	bar.sync 	0;
	mov.u32 	%r11, %ntid.x;
	setp.lt.u32 	%p2, %r11, 2;
	@%p2 bra 	$L__BB8_6;
$L__BB8_3:
	shr.u32 	%r5, %r11, 1;
	setp.ge.u32 	%p3, %r1, %r5;
	@%p3 bra 	$L__BB8_5;
	shl.b32 	%r9, %r5, 2;
	add.s32 	%r10, %r2, %r9;
	ld.shared.f32 	%f4, [%r10];
	ld.shared.f32 	%f5, [%r2];
	add.f32 	%f6, %f4, %f5;
	st.shared.f32 	[%r2], %f6;
$L__BB8_5:
	bar.sync 	0;
	setp.gt.u32 	%p4, %r11, 3;
	mov.u32 	%r11, %r5;
	@%p4 bra 	$L__BB8_3;
$L__BB8_6:
	setp.ne.s32 	%p5, %r1, 0;
	@%p5 bra 	$L__BB8_8;
	ld.shared.f32 	%f7, [sdata];
	cvta.to.global.u64 	%rd6, %rd2;
	st.global.f32 	[%rd6], %f7;
$L__BB8_8:
	ret;

}
	// .globl	_Z10sgd_updatePfPKffi
.visible .entry _Z10sgd_updatePfPKffi(
	.param .u64 .ptr .align 1 _Z10sgd_updatePfPKffi_param_0,
	.param .u64 .ptr .align 1 _Z10sgd_updatePfPKffi_param_1,
	.param .f32 _Z10sgd_updatePfPKffi_param_2,
	.param .u32 _Z10sgd_updatePfPKffi_param_3
)
{
	.reg .pred 	%p<2>;
	.reg .b32 	%r<6>;
	.reg .b32 	%f<6>;
	.reg .b64 	%rd<8>;

	ld.param.u64 	%rd1, [_Z10sgd_updatePfPKffi_param_0];
	ld.param.u64 	%rd2, [_Z10sgd_updatePfPKffi_param_1];
	ld.param.f32 	%f1, [_Z10sgd_updatePfPKffi_param_2];
	ld.param.u32 	%r2, [_Z10sgd_updatePfPKffi_param_3];
	mov.u32 	%r3, %ctaid.x;
	mov.u32 	%r4, %ntid.x;
	mov.u32 	%r5, %tid.x;
	mad.lo.s32 	%r1, %r3, %r4, %r5;
	setp.ge.s32 	%p1, %r1, %r2;
	@%p1 bra 	$L__BB9_2;
	cvta.to.global.u64 	%rd3, %rd2;
	cvta.to.global.u64 	%rd4, %rd1;
	mul.wide.s32 	%rd5, %r1, 4;
	add.s64 	%rd6, %rd3, %rd5;
	ld.global.f32 	%f2, [%rd6];
	mul.f32 	%f3, %f1, %f2;
	add.s64 	%rd7, %rd4, %rd5;
	ld.global.f32 	%f4, [%rd7];
	sub.f32 	%f5, %f4, %f3;
	st.global.f32 	[%rd7], %f5;
$L__BB9_2:
	ret;

}


// ===== COMPILED SASS (sm_100) =====

	.target	sm_100

	.elftype	@"ET_EXEC"


//--------------------- .note.nv.tkinfo           --------------------------
	.section	.note.nv.tkinfo,"",@"SHT_NOTE"
	.sectionflags	@"SHF_NOTE_NV_TKINFO"
	.tkinfo
        /*0018*/ 	.word	0x00000002
        /*0030*/ 	.string	""
        /*0030*/ 	.string	"ptxas"
        /*0030*/ 	.string	"Cuda compilation tools, release 13.0, V13.0.88"
        /*0030*/ 	.string	"Build cuda_13.0.r13.0/compiler.36424714_0"
        /*0030*/ 	.string	"-arch sm_100 -m 64 "



//--------------------- .note.nv.cuinfo           --------------------------
	.section	.note.nv.cuinfo,"",@"SHT_NOTE"
	.sectionflags	@"SHF_NOTE_NV_CUINFO"
        /*0018*/ 	.short	0x0002
        /*001a*/ 	.short	0x0064
        /*001c*/ 	.short	0x0082
	.zero		2


//--------------------- .nv.info                  --------------------------
	.section	.nv.info,"",@"SHT_CUDA_INFO"
	.align	4


	//----- nvinfo : EIATTR_REGCOUNT
	.align		4
        /*0000*/ 	.byte	0x04, 0x2f
        /*0002*/ 	.short	(.L_1 - .L_0)
	.align		4
.L_0:
        /*0004*/ 	.word	index@(_Z13dense_forwardPKfS0_S0_Pfii)
        /*0008*/ 	.word	0x00000020


	//----- nvinfo : EIATTR_FRAME_SIZE
	.align		4
.L_1:
        /*000c*/ 	.byte	0x04, 0x11
        /*000e*/ 	.short	(.L_3 - .L_2)
	.align		4
.L_2:
        /*0010*/ 	.word	index@(_Z13dense_forwardPKfS0_S0_Pfii)
        /*0014*/ 	.word	0x00000000


	//----- nvinfo : EIATTR_REGCOUNT
	.align		4
.L_3:
        /*0018*/ 	.byte	0x04, 0x2f
        /*001a*/ 	.short	(.L_5 - .L_4)
	.align		4
.L_4:
        /*001c*/ 	.word	index@(_Z17dense_backward_dXPKfS0_Pfii)
        /*0020*/ 	.word	0x0000001f


	//----- nvinfo : EIATTR_FRAME_SIZE
	.align		4
.L_5:
        /*0024*/ 	.byte	0x04, 0x11
        /*0026*/ 	.short	(.L_7 - .L_6)
	.align		4
.L_6:
        /*0028*/ 	.word	index@(_Z17dense_backward_dXPKfS0_Pfii)
        /*002c*/ 	.word	0x00000000


	//----- nvinfo : EIATTR_REGCOUNT
	.align		4
.L_7:
        /*0030*/ 	.byte	0x04, 0x2f
        /*0032*/ 	.short	(.L_9 - .L_8)
	.align		4
.L_8:
        /*0034*/ 	.word	index@(_Z17dense_backward_dWPKfS0_Pfii)
        /*0038*/ 	.word	0x0000000e


	//----- nvinfo : EIATTR_FRAME_SIZE
	.align		4
.L_9:
        /*003c*/ 	.byte	0x04, 0x11
        /*003e*/ 	.short	(.L_11 - .L_10)
	.align		4
.L_10:
        /*0040*/ 	.word	index@(_Z17dense_backward_dWPKfS0_Pfii)
        /*0044*/ 	.word	0x00000000


	//----- nvinfo : EIATTR_REGCOUNT
	.align		4
.L_11:
        /*0048*/ 	.byte	0x04, 0x2f
        /*004a*/ 	.short	(.L_13 - .L_12)
	.align		4
.L_12:
        /*004c*/ 	.word	index@(_Z12relu_forwardPKfPfi)
        /*0050*/ 	.word	0x0000000a


	//----- nvinfo : EIATTR_FRAME_SIZE
	.align		4
.L_13:
        /*0054*/ 	.byte	0x04, 0x11
        /*0056*/ 	.short	(.L_15 - .L_14)
	.align		4
.L_14:
        /*0058*/ 	.word	index@(_Z12relu_forwardPKfPfi)
        /*005c*/ 	.word	0x00000000


	//----- nvinfo : EIATTR_REGCOUNT
	.align		4
.L_15:
        /*0060*/ 	.byte	0x04, 0x2f
        /*0062*/ 	.short	(.L_17 - .L_16)
	.align		4
.L_16:
        /*0064*/ 	.word	index@(_Z13relu_backwardPKfS0_Pfi)
        /*0068*/ 	.word	0x0000000c


	//----- nvinfo : EIATTR_FRAME_SIZE
	.align		4
.L_17:
        /*006c*/ 	.byte	0x04, 0x11
        /*006e*/ 	.short	(.L_19 - .L_18)
	.align		4
.L_18:
        /*0070*/ 	.word	index@(_Z13relu_backwardPKfS0_Pfi)
        /*0074*/ 	.word	0x00000000


	//----- nvinfo : EIATTR_REGCOUNT
	.align		4
.L_19:
        /*0078*/ 	.byte	0x04, 0x2f
        /*007a*/ 	.short	(.L_21 - .L_20)
	.align		4
.L_20:
        /*007c*/ 	.word	index@(_Z13log_softmax_kPKfPfi)
        /*0080*/ 	.word	0x0000000e


	//----- nvinfo : EIATTR_FRAME_SIZE
	.align		4
.L_21:
        /*0084*/ 	.byte	0x04, 0x11
        /*0086*/ 	.short	(.L_23 - .L_22)
	.align		4
.L_22:
        /*0088*/ 	.word	index@(_Z13log_softmax_kPKfPfi)
        /*008c*/ 	.word	0x00000000


	//----- nvinfo : EIATTR_REGCOUNT
	.align		4
.L_23:
        /*0090*/ 	.byte	0x04, 0x2f
        /*0092*/ 	.short	(.L_25 - .L_24)
	.align		4
.L_24:
        /*0094*/ 	.word	index@(_Z12ce_forward_kPKfS0_Pfi)
        /*0098*/ 	.word	0x0000000c


	//----- nvinfo : EIATTR_FRAME_SIZE
	.align		4
.L_25:
        /*009c*/ 	.byte	0x04, 0x11
        /*009e*/ 	.short	(.L_27 - .L_26)
	.align		4
.L_26:
        /*00a0*/ 	.word	index@(_Z12ce_forward_kPKfS0_Pfi)
        /*00a4*/ 	.word	0x00000000


	//----- nvinfo : EIATTR_REGCOUNT
	.align		4
.L_27:
        /*00a8*/ 	.byte	0x04, 0x2f
        /*00aa*/ 	.short	(.L_29 - .L_28)
	.align		4
.L_28:
        /*00ac*/ 	.word	index@(_Z13ce_backward_kPKfS0_Pfi)
        /*00b0*/ 	.word	0x0000000e


	//----- nvinfo : EIATTR_FRAME_SIZE
	.align		4
.L_29:
        /*00b4*/ 	.byte	0x04, 0x11
        /*00b6*/ 	.short	(.L_31 - .L_30)
	.align		4
.L_30:
        /*00b8*/ 	.word	index@(_Z13ce_backward_kPKfS0_Pfi)
        /*00bc*/ 	.word	0x00000000


	//----- nvinfo : EIATTR_REGCOUNT
	.align		4
.L_31:
        /*00c0*/ 	.byte	0x04, 0x2f
        /*00c2*/ 	.short	(.L_33 - .L_32)
	.align		4
.L_32:
        /*00c4*/ 	.word	index@(_Z12reduce_sum_kPKfPfi)
        /*00c8*/ 	.word	0x0000000a


	//----- nvinfo : EIATTR_FRAME_SIZE
	.align		4
.L_33:
        /*00cc*/ 	.byte	0x04, 0x11
        /*00ce*/ 	.short	(.L_35 - .L_34)
	.align		4
.L_34:
        /*00d0*/ 	.word	index@(_Z12reduce_sum_kPKfPfi)
        /*00d4*/ 	.word	0x00000000


	//----- nvinfo : EIATTR_REGCOUNT
	.align		4
.L_35:
        /*00d8*/ 	.byte	0x04, 0x2f
        /*00da*/ 	.short	(.L_37 - .L_36)
	.align		4
.L_36:
        /*00dc*/ 	.word	index@(_Z10sgd_updatePfPKffi)
        /*00e0*/ 	.word	0x0000000a


	//----- nvinfo : EIATTR_FRAME_SIZE
	.align		4
.L_37:
        /*00e4*/ 	.byte	0x04, 0x11
        /*00e6*/ 	.short	(.L_39 - .L_38)
	.align		4
.L_38:
        /*00e8*/ 	.word	index@(_Z10sgd_updatePfPKffi)
        /*00ec*/ 	.word	0x00000000


	//----- nvinfo : EIATTR_MIN_STACK_SIZE
	.align		4
.L_39:
        /*00f0*/ 	.byte	0x04, 0x12
        /*00f2*/ 	.short	(.L_41 - .L_40)
	.align		4
.L_40:
        /*00f4*/ 	.word	index@(_Z10sgd_updatePfPKffi)
        /*00f8*/ 	.word	0x00000000


	//----- nvinfo : EIATTR_MIN_STACK_SIZE
	.align		4
.L_41:
        /*00fc*/ 	.byte	0x04, 0x12
        /*00fe*/ 	.short	(.L_43 - .L_42)
	.align		4
.L_42:
        /*0100*/ 	.word	index@(_Z12reduce_sum_kPKfPfi)
        /*0104*/ 	.word	0x00000000


	//----- nvinfo : EIATTR_MIN_STACK_SIZE
	.align		4
.L_43:
        /*0108*/ 	.byte	0x04, 0x12
        /*010a*/ 	.short	(.L_45 - .L_44)
	.align		4
.L_44:
        /*010c*/ 	.word	index@(_Z13ce_backward_kPKfS0_Pfi)
        /*0110*/ 	.word	0x00000000


	//----- nvinfo : EIATTR_MIN_STACK_SIZE
	.align		4
.L_45:
        /*0114*/ 	.byte	0x04, 0x12
        /*0116*/ 	.short	(.L_47 - .L_46)
	.align		4
.L_46:
        /*0118*/ 	.word	index@(_Z12ce_forward_kPKfS0_Pfi)
        /*011c*/ 	.word	0x00000000


	//----- nvinfo : EIATTR_MIN_STACK_SIZE
	.align		4
.L_47:
        /*0120*/ 	.byte	0x04, 0x12
        /*0122*/ 	.short	(.L_49 - .L_48)
	.align		4
.L_48:
        /*0124*/ 	.word	index@(_Z13log_softmax_kPKfPfi)
        /*0128*/ 	.word	0x00000000


	//----- nvinfo : EIATTR_MIN_STACK_SIZE
	.align		4
.L_49:
        /*012c*/ 	.byte	0x04, 0x12
        /*012e*/ 	.short	(.L_51 - .L_50)
	.align		4
.L_50:
        /*0130*/ 	.word	index@(_Z13relu_backwardPKfS0_Pfi)
        /*0134*/ 	.word	0x00000000


	//----- nvinfo : EIATTR_MIN_STACK_SIZE
	.align		4
.L_51:
        /*0138*/ 	.byte	0x04, 0x12
        /*013a*/ 	.short	(.L_53 - .L_52)
	.align		4
.L_52:
        /*013c*/ 	.word	index@(_Z12relu_forwardPKfPfi)
        /*0140*/ 	.word	0x00000000


	//----- nvinfo : EIATTR_MIN_STACK_SIZE
	.align		4
.L_53:
        /*0144*/ 	.byte	0x04, 0x12
        /*0146*/ 	.short	(.L_55 - .L_54)
	.align		4
.L_54:
        /*0148*/ 	.word	index@(_Z17dense_backward_dWPKfS0_Pfii)
        /*014c*/ 	.word	0x00000000


	//----- nvinfo : EIATTR_MIN_STACK_SIZE
	.align		4
.L_55:
        /*0150*/ 	.byte	0x04, 0x12
        /*0152*/ 	.short	(.L_57 - .L_56)
	.align		4
.L_56:
        /*0154*/ 	.word	index@(_Z17dense_backward_dXPKfS0_Pfii)
        /*0158*/ 	.word	0x00000000


	//----- nvinfo : EIATTR_MIN_STACK_SIZE
	.align		4
.L_57:
        /*015c*/ 	.byte	0x04, 0x12
        /*015e*/ 	.short	(.L_59 - .L_58)
	.align		4
.L_58:
        /*0160*/ 	.word	index@(_Z13dense_forwardPKfS0_S0_Pfii)
        /*0164*/ 	.word	0x00000000
.L_59:


//--------------------- .nv.compat                --------------------------
	.section	.nv.compat,"",@"SHT_CUDA_COMPAT_INFO"
	.align	4
        /*0000*/ 	.byte	0x02, 0x09, 0x00, 0x00, 0x02, 0x02, 0x01, 0x00, 0x02, 0x05, 0x05, 0x00, 0x03, 0x07, 0x01, 0x01
        /*0010*/ 	.byte	0x02, 0x03, 0x00, 0x00, 0x02, 0x06, 0x01, 0x00, 0x04, 0x0b, 0x08, 0x00, 0x01, 0x00, 0x00, 0x00
        /*0020*/ 	.byte	0x00, 0x00, 0x00, 0x00


//--------------------- .nv.info._Z10sgd_updatePfPKffi --------------------------
	.section	.nv.info._Z10sgd_updatePfPKffi,"",@"SHT_CUDA_INFO"
	.sectionflags	@""
	.align	4


	//----- nvinfo : EIATTR_CUDA_API_VERSION
	.align		4
        /*0000*/ 	.byte	0x04, 0x37
        /*0002*/ 	.short	(.L_61 - .L_60)
.L_60:
        /*0004*/ 	.word	0x00000082


	//----- nvinfo : EIATTR_KPARAM_INFO
	.align		4
.L_61:
        /*0008*/ 	.byte	0x04, 0x17
        /*000a*/ 	.short	(.L_63 - .L_62)
.L_62:
        /*000c*/ 	.word	0x00000000
        /*0010*/ 	.short	0x0003
        /*0012*/ 	.short	0x0014
        /*0014*/ 	.byte	0x00, 0xf0, 0x11, 0x00


	//----- nvinfo : EIATTR_KPARAM_INFO
	.align		4
.L_63:
        /*0018*/ 	.byte	0x04, 0x17
        /*001a*/ 	.short	(.L_65 - .L_64)
.L_64:
        /*001c*/ 	.word	0x00000000
        /*0020*/ 	.short	0x0002
        /*0022*/ 	.short	0x0010
        /*0024*/ 	.byte	0x00, 0xf0, 0x11, 0x00


	//----- nvinfo : EIATTR_KPARAM_INFO
	.align		4
.L_65:
        /*0028*/ 	.byte	0x04, 0x17
        /*002a*/ 	.short	(.L_67 - .L_66)
.L_66:
        /*002c*/ 	.word	0x00000000
        /*0030*/ 	.short	0x0001
        /*0032*/ 	.short	0x0008
        /*0034*/ 	.byte	0x00, 0xf5, 0x21, 0x00


	//----- nvinfo : EIATTR_KPARAM_INFO
	.align		4
.L_67:
        /*0038*/ 	.byte	0x04, 0x17
        /*003a*/ 	.short	(.L_69 - .L_68)
.L_68:
        /*003c*/ 	.word	0x00000000
        /*0040*/ 	.short	0x0000
        /*0042*/ 	.short	0x0000
        /*0044*/ 	.byte	0x00, 0xf5, 0x21, 0x00


	//----- nvinfo : EIATTR_SPARSE_MMA_MASK
	.align		4
.L_69:
        /*0048*/ 	.byte	0x03, 0x50
        /*004a*/ 	.short	0x0000


	//----- nvinfo : EIATTR_MAXREG_COUNT
	.align		4
        /*004c*/ 	.byte	0x03, 0x1b
        /*004e*/ 	.short	0x00ff


	//----- nvinfo : EIATTR_MERCURY_ISA_VERSION
	.align		4
        /*0050*/ 	.byte	0x03, 0x5f
        /*0052*/ 	.short	0x0101


	//----- nvinfo : EIATTR_VRC_CTA_INIT_COUNT
	.align		4
        /*0054*/ 	.byte	0x02, 0x4a
	.zero		1
	.zero		1


	//----- nvinfo : EIATTR_EXIT_INSTR_OFFSETS
	.align		4
        /*0058*/ 	.byte	0x04, 0x1c
        /*005a*/ 	.short	(.L_71 - .L_70)


	//   ....[0]....
.L_70:
        /*005c*/ 	.word	0x00000070


	//   ....[1]....
        /*0060*/ 	.word	0x00000120


	//----- nvinfo : EIATTR_CBANK_PARAM_SIZE
	.align		4
.L_71:
        /*0064*/ 	.byte	0x03, 0x19
        /*0066*/ 	.short	0x0018


	//----- nvinfo : EIATTR_PARAM_CBANK
	.align		4
        /*0068*/ 	.byte	0x04, 0x0a
        /*006a*/ 	.short	(.L_73 - .L_72)
	.align		4
.L_72:
        /*006c*/ 	.word	index@(.nv.constant0._Z10sgd_updatePfPKffi)
        /*0070*/ 	.short	0x0380
        /*0072*/ 	.short	0x0018


	//----- nvinfo : EIATTR_SW_WAR
	.align		4
.L_73:
        /*0074*/ 	.byte	0x04, 0x36
        /*0076*/ 	.short	(.L_75 - .L_74)
.L_74:
        /*0078*/ 	.word	0x00000008
.L_75:


//--------------------- .nv.info._Z12reduce_sum_kPKfPfi --------------------------
	.section	.nv.info._Z12reduce_sum_kPKfPfi,"",@"SHT_CUDA_INFO"
	.sectionflags	@""
	.align	4


	//----- nvinfo : EIATTR_CUDA_API_VERSION
	.align		4
        /*0000*/ 	.byte	0x04, 0x37
        /*0002*/ 	.short	(.L_77 - .L_76)
.L_76:
        /*0004*/ 	.word	0x00000082


	//----- nvinfo : EIATTR_KPARAM_INFO
	.align		4
.L_77:
        /*0008*/ 	.byte	0x04, 0x17
        /*000a*/ 	.short	(.L_79 - .L_78)
.L_78:
        /*000c*/ 	.word	0x00000000
        /*0010*/ 	.short	0x0002
        /*0012*/ 	.short	0x0010
        /*0014*/ 	.byte	0x00, 0xf0, 0x11, 0x00


	//----- nvinfo : EIATTR_KPARAM_INFO
	.align		4
.L_79:
        /*0018*/ 	.byte	0x04, 0x17
        /*001a*/ 	.short	(.L_81 - .L_80)
.L_80:
        /*001c*/ 	.word	0x00000000
        /*0020*/ 	.short	0x0001
        /*0022*/ 	.short	0x0008
        /*0024*/ 	.byte	0x00, 0xf5, 0x21, 0x00


	//----- nvinfo : EIATTR_KPARAM_INFO
	.align		4
.L_81:
        /*0028*/ 	.byte	0x04, 0x17
        /*002a*/ 	.short	(.L_83 - .L_82)
.L_82:
        /*002c*/ 	.word	0x00000000
        /*0030*/ 	.short	0x0000
        /*0032*/ 	.short	0x0000
        /*0034*/ 	.byte	0x00, 0xf5, 0x21, 0x00


	//----- nvinfo : EIATTR_SPARSE_MMA_MASK
	.align		4
.L_83:
        /*0038*/ 	.byte	0x03, 0x50
        /*003a*/ 	.short	0x0000


	//----- nvinfo : EIATTR_MAXREG_COUNT
	.align		4
        /*003c*/ 	.byte	0x03, 0x1b
        /*003e*/ 	.short	0x00ff


	//----- nvinfo : EIATTR_NUM_BARRIERS
	.align		4
        /*0040*/ 	.byte	0x02, 0x4c
        /*0042*/ 	.byte	0x01
	.zero		1


	//----- nvinfo : EIATTR_MERCURY_ISA_VERSION
	.align		4
        /*0044*/ 	.byte	0x03, 0x5f
        /*0046*/ 	.short	0x0101


	//----- nvinfo : EIATTR_VRC_CTA_INIT_COUNT
	.align		4
        /*0048*/ 	.byte	0x02, 0x4a
	.zero		1
	.zero		1


	//----- nvinfo : EIATTR_EXIT_INSTR_OFFSETS
	.align		4
        /*004c*/ 	.byte	0x04, 0x1c
        /*004e*/ 	.short	(.L_85 - .L_84)


	//   ....[0]....
.L_84:
        /*0050*/ 	.word	0x000001f0


	//   ....[1]....
        /*0054*/ 	.word	0x00000260


	//----- nvinfo : EIATTR_CBANK_PARAM_SIZE
	.align		4
.L_85:
        /*0058*/ 	.byte	0x03, 0x19
        /*005a*/ 	.short	0x0014


	//----- nvinfo : EIATTR_PARAM_CBANK
	.align		4
        /*005c*/ 	.byte	0x04, 0x0a
        /*005e*/ 	.short	(.L_87 - .L_86)
	.align		4
.L_86:
        /*0060*/ 	.word	index@(.nv.constant0._Z12reduce_sum_kPKfPfi)
        /*0064*/ 	.short	0x0380
        /*0066*/ 	.short	0x0014


	//----- nvinfo : EIATTR_SW_WAR
	.align		4
.L_87:
        /*0068*/ 	.byte	0x04, 0x36
        /*006a*/ 	.short	(.L_89 - .L_88)
.L_88:
        /*006c*/ 	.word	0x00000008
.L_89:


//--------------------- .nv.info._Z13ce_backward_kPKfS0_Pfi --------------------------
	.section	.nv.info._Z13ce_backward_kPKfS0_Pfi,"",@"SHT_CUDA_INFO"
	.sectionflags	@""
	.align	4


	//----- nvinfo : EIATTR_CUDA_API_VERSION
	.align		4
        /*0000*/ 	.byte	0x04, 0x37
        /*0002*/ 	.short	(.L_91 - .L_90)
.L_90:
        /*0004*/ 	.word	0x00000082


	//----- nvinfo : EIATTR_KPARAM_INFO
	.align		4
.L_91:
        /*0008*/ 	.byte	0x04, 0x17
        /*000a*/ 	.short	(.L_93 - .L_92)
.L_92:
        /*000c*/ 	.word	0x00000000
        /*0010*/ 	.short	0x0003
        /*0012*/ 	.short	0x0018
        /*0014*/ 	.byte	0x00, 0xf0, 0x11, 0x00


	//----- nvinfo : EIATTR_KPARAM_INFO
	.align		4
.L_93:
        /*0018*/ 	.byte	0x04, 0x17
        /*001a*/ 	.short	(.L_95 - .L_94)
.L_94:
        /*001c*/ 	.word	0x00000000
        /*0020*/ 	.short	0x0002
        /*0022*/ 	.short	0x0010
        /*0024*/ 	.byte	0x00, 0xf5, 0x21, 0x00


	//----- nvinfo : EIATTR_KPARAM_INFO
	.align		4
.L_95:
        /*0028*/ 	.byte	0x04, 0x17
        /*002a*/ 	.short	(.L_97 - .L_96)
.L_96:
        /*002c*/ 	.word	0x00000000
        /*0030*/ 	.short	0x0001
        /*0032*/ 	.short	0x0008
        /*0034*/ 	.byte	0x00, 0xf5, 0x21, 0x00


	//----- nvinfo : EIATTR_KPARAM_INFO
	.align		4
.L_97:
        /*0038*/ 	.byte	0x04, 0x17
        /*003a*/ 	.short	(.L_99 - .L_98)
.L_98:
        /*003c*/ 	.word	0x00000000
        /*0040*/ 	.short	0x0000
        /*0042*/ 	.short	0x0000
        /*0044*/ 	.byte	0x00, 0xf5, 0x21, 0x00


	//----- nvinfo : EIATTR_SPARSE_MMA_MASK
	.align		4
.L_99:
        /*0048*/ 	.byte	0x03, 0x50
        /*004a*/ 	.short	0x0000


	//----- nvinfo : EIATTR_MAXREG_COUNT
	.align		4
        /*004c*/ 	.byte	0x03, 0x1b
        /*004e*/ 	.short	0x00ff


	//----- nvinfo : EIATTR_MERCURY_ISA_VERSION
	.align		4
        /*0050*/ 	.byte	0x03, 0x5f
        /*0052*/ 	.short	0x0101


	//----- nvinfo : EIATTR_VRC_CTA_INIT_COUNT
	.align		4
        /*0054*/ 	.byte	0x02, 0x4a
	.zero		1
	.zero		1


	//----- nvinfo : EIATTR_EXIT_INSTR_OFFSETS
	.align		4
        /*0058*/ 	.byte	0x04, 0x1c
        /*005a*/ 	.short	(.L_101 - .L_100)


	//   ....[0]....
.L_100:
        /*005c*/ 	.word	0x00000070


	//   ....[1]....
        /*0060*/ 	.word	0x000001c0


	//----- nvinfo : EIATTR_CBANK_PARAM_SIZE
	.align		4
.L_101:
        /*0064*/ 	.byte	0x03, 0x19
        /*0066*/ 	.short	0x001c


	//----- nvinfo : EIATTR_PARAM_CBANK
	.align		4
        /*0068*/ 	.byte	0x04, 0x0a
        /*006a*/ 	.short	(.L_103 - .L_102)
	.align		4
.L_102:
        /*006c*/ 	.word	index@(.nv.constant0._Z13ce_backward_kPKfS0_Pfi)
        /*0070*/ 	.short	0x0380
        /*0072*/ 	.short	0x001c


	//----- nvinfo : EIATTR_SW_WAR
	.align		4
.L_103:
        /*0074*/ 	.byte	0x04, 0x36
        /*0076*/ 	.short	(.L_105 - .L_104)
.L_104:
        /*0078*/ 	.word	0x00000008
.L_105:


//--------------------- .nv.info._Z12ce_forward_kPKfS0_Pfi --------------------------
	.section	.nv.info._Z12ce_forward_kPKfS0_Pfi,"",@"SHT_CUDA_INFO"
	.sectionflags	@""
	.align	4


	//----- nvinfo : EIATTR_CUDA_API_VERSION
	.align		4
        /*0000*/ 	.byte	0x04, 0x37
        /*0002*/ 	.short	(.L_107 - .L_106)
.L_106:
        /*0004*/ 	.word	0x00000082


	//----- nvinfo : EIATTR_KPARAM_INFO
	.align		4
.L_107:
        /*0008*/ 	.byte	0x04, 0x17
        /*000a*/ 	.short	(.L_109 - .L_108)
.L_108:
        /*000c*/ 	.word	0x00000000
        /*0010*/ 	.short	0x0003
        /*0012*/ 	.short	0x0018
        /*0014*/ 	.byte	0x00, 0xf0, 0x11, 0x00


	//----- nvinfo : EIATTR_KPARAM_INFO
	.align		4
.L_109:
        /*0018*/ 	.byte	0x04, 0x17
        /*001a*/ 	.short	(.L_111 - .L_110)
.L_110:
        /*001c*/ 	.word	0x00000000
        /*0020*/ 	.short	0x0002
        /*0022*/ 	.short	0x0010
        /*0024*/ 	.byte	0x00, 0xf5, 0x21, 0x00


	//----- nvinfo : EIATTR_KPARAM_INFO
	.align		4
.L_111:
        /*0028*/ 	.byte	0x04, 0x17
        /*002a*/ 	.short	(.L_113 - .L_112)
.L_112:
        /*002c*/ 	.word	0x00000000
        /*0030*/ 	.short	0x0001
        /*0032*/ 	.short	0x0008
        /*0034*/ 	.byte	0x00, 0xf5, 0x21, 0x00


	//----- nvinfo : EIATTR_KPARAM_INFO
	.align		4
.L_113:
        /*0038*/ 	.byte	0x04, 0x17
        /*003a*/ 	.short	(.L_115 - .L_114)
.L_114:
        /*003c*/ 	.word	0x00000000
        /*0040*/ 	.short	0x0000
        /*0042*/ 	.short	0x0000
        /*0044*/ 	.byte	0x00, 0xf5, 0x21, 0x00


	//----- nvinfo : EIATTR_SPARSE_MMA_MASK
	.align		4
.L_115:
        /*0048*/ 	.byte	0x03, 0x50
        /*004a*/ 	.short	0x0000


	//----- nvinfo : EIATTR_MAXREG_COUNT
	.align		4
        /*004c*/ 	.byte	0x03, 0x1b
        /*004e*/ 	.short	0x00ff


	//----- nvinfo : EIATTR_MERCURY_ISA_VERSION
	.align		4
        /*0050*/ 	.byte	0x03, 0x5f
        /*0052*/ 	.short	0x0101


	//----- nvinfo : EIATTR_VRC_CTA_INIT_COUNT
	.align		4
        /*0054*/ 	.byte	0x02, 0x4a
	.zero		1
	.zero		1


	//----- nvinfo : EIATTR_EXIT_INSTR_OFFSETS
	.align		4
        /*0058*/ 	.byte	0x04, 0x1c
        /*005a*/ 	.short	(.L_117 - .L_116)


	//   ....[0]....
.L_116:
        /*005c*/ 	.word	0x00000070


	//   ....[1]....
        /*0060*/ 	.word	0x00000130


	//----- nvinfo : EIATTR_CBANK_PARAM_SIZE
	.align		4
.L_117:
        /*0064*/ 	.byte	0x03, 0x19
        /*0066*/ 	.short	0x001c


	//----- nvinfo : EIATTR_PARAM_CBANK
	.align		4
        /*0068*/ 	.byte	0x04, 0x0a
        /*006a*/ 	.short	(.L_119 - .L_118)
	.align		4
.L_118:
        /*006c*/ 	.word	index@(.nv.constant0._Z12ce_forward_kPKfS0_Pfi)
        /*0070*/ 	.short	0x0380
        /*0072*/ 	.short	0x001c


	//----- nvinfo : EIATTR_SW_WAR
	.align		4
.L_119:
        /*0074*/ 	.byte	0x04, 0x36
        /*0076*/ 	.short	(.L_121 - .L_120)
.L_120:
        /*0078*/ 	.word	0x00000008
.L_121:


//--------------------- .nv.info._Z13log_softmax_kPKfPfi --------------------------
	.section	.nv.info._Z13log_softmax_kPKfPfi,"",@"SHT_CUDA_INFO"
	.sectionflags	@""
	.align	4


	//----- nvinfo : EIATTR_CUDA_API_VERSION
	.align		4
        /*0000*/ 	.byte	0x04, 0x37
        /*0002*/ 	.short	(.L_123 - .L_122)
.L_122:
        /*0004*/ 	.word	0x00000082


	//----- nvinfo : EIATTR_KPARAM_INFO
	.align		4
.L_123:
        /*0008*/ 	.byte	0x04, 0x17
        /*000a*/ 	.short	(.L_125 - .L_124)
.L_124:
        /*000c*/ 	.word	0x00000000
        /*0010*/ 	.short	0x0002
        /*0012*/ 	.short	0x0010
        /*0014*/ 	.byte	0x00, 0xf0, 0x11, 0x00


	//----- nvinfo : EIATTR_KPARAM_INFO
	.align		4
.L_125:
        /*0018*/ 	.byte	0x04, 0x17
        /*001a*/ 	.short	(.L_127 - .L_126)
.L_126:
        /*001c*/ 	.word	0x00000000
        /*0020*/ 	.short	0x0001
        /*0022*/ 	.short	0x0008
        /*0024*/ 	.byte	0x00, 0xf5, 0x21, 0x00


	//----- nvinfo : EIATTR_KPARAM_INFO
	.align		4
.L_127:
        /*0028*/ 	.byte	0x04, 0x17
        /*002a*/ 	.short	(.L_129 - .L_128)
.L_128:
        /*002c*/ 	.word	0x00000000
        /*0030*/ 	.short	0x0000
        /*0032*/ 	.short	0x0000
        /*0034*/ 	.byte	0x00, 0xf5, 0x21, 0x00


	//----- nvinfo : EIATTR_SPARSE_MMA_MASK
	.align		4
.L_129:
        /*0038*/ 	.byte	0x03, 0x50
        /*003a*/ 	.short	0x0000


	//----- nvinfo : EIATTR_MAXREG_COUNT
	.align		4
        /*003c*/ 	.byte	0x03, 0x1b
        /*003e*/ 	.short	0x00ff


	//----- nvinfo : EIATTR_NUM_BARRIERS
	.align		4
        /*0040*/ 	.byte	0x02, 0x4c
        /*0042*/ 	.byte	0x01
	.zero		1


	//----- nvinfo : EIATTR_MERCURY_ISA_VERSION
	.align		4
        /*0044*/ 	.byte	0x03, 0x5f
        /*0046*/ 	.short	0x0101


	//----- nvinfo : EIATTR_VRC_CTA_INIT_COUNT
	.align		4
        /*0048*/ 	.byte	0x02, 0x4a
	.zero		1
	.zero		1


	//----- nvinfo : EIATTR_EXIT_INSTR_OFFSETS
	.align		4
        /*004c*/ 	.byte	0x04, 0x1c
        /*004e*/ 	.short	(.L_131 - .L_130)


	//   ....[0]....
.L_130:
        /*0050*/ 	.word	0x00000490


	//   ....[1]....
        /*0054*/ 	.word	0x000006d0


	//----- nvinfo : EIATTR_CRS_STACK_SIZE
	.align		4
.L_131:
        /*0058*/ 	.byte	0x04, 0x1e
        /*005a*/ 	.short	(.L_133 - .L_132)
.L_132:
        /*005c*/ 	.word	0x00000000


	//----- nvinfo : EIATTR_CBANK_PARAM_SIZE
	.align		4
.L_133:
        /*0060*/ 	.byte	0x03, 0x19
        /*0062*/ 	.short	0x0014


	//----- nvinfo : EIATTR_PARAM_CBANK
	.align		4
        /*0064*/ 	.byte	0x04, 0x0a
        /*0066*/ 	.short	(.L_135 - .L_134)
	.align		4
.L_134:
        /*0068*/ 	.word	index@(.nv.constant0._Z13log_softmax_kPKfPfi)
        /*006c*/ 	.short	0x0380
        /*006e*/ 	.short	0x0014


	//----- nvinfo : EIATTR_SW_WAR
	.align		4
.L_135:
        /*0070*/ 	.byte	0x04, 0x36
        /*0072*/ 	.short	(.L_137 - .L_136)
.L_136:
        /*0074*/ 	.word	0x00000008
.L_137:


//--------------------- .nv.info._Z13relu_backwardPKfS0_Pfi --------------------------
	.section	.nv.info._Z13relu_backwardPKfS0_Pfi,"",@"SHT_CUDA_INFO"
	.sectionflags	@""
	.align	4


	//----- nvinfo : EIATTR_CUDA_API_VERSION
	.align		4
        /*0000*/ 	.byte	0x04, 0x37
        /*0002*/ 	.short	(.L_139 - .L_138)
.L_138:
        /*0004*/ 	.word	0x00000082


	//----- nvinfo : EIATTR_KPARAM_INFO
	.align		4
.L_139:
        /*0008*/ 	.byte	0x04, 0x17
        /*000a*/ 	.short	(.L_141 - .L_140)
.L_140:
        /*000c*/ 	.word	0x00000000
        /*0010*/ 	.short	0x0003
        /*0012*/ 	.short	0x0018
        /*0014*/ 	.byte	0x00, 0xf0, 0x11, 0x00


	//----- nvinfo : EIATTR_KPARAM_INFO
	.align		4
.L_141:
        /*0018*/ 	.byte	0x04, 0x17
        /*001a*/ 	.short	(.L_143 - .L_142)
.L_142:
        /*001c*/ 	.word	0x00000000
        /*0020*/ 	.short	0x0002
        /*0022*/ 	.short	0x0010
        /*0024*/ 	.byte	0x00, 0xf5, 0x21, 0x00


	//----- nvinfo : EIATTR_KPARAM_INFO
	.align		4
.L_143:
        /*0028*/ 	.byte	0x04, 0x17
        /*002a*/ 	.short	(.L_145 - .L_144)
.L_144:
        /*002c*/ 	.word	0x00000000
        /*0030*/ 	.short	0x0001
        /*0032*/ 	.short	0x0008
        /*0034*/ 	.byte	0x00, 0xf5, 0x21, 0x00


	//----- nvinfo : EIATTR_KPARAM_INFO
	.align		4
.L_145:
        /*0038*/ 	.byte	0x04, 0x17
        /*003a*/ 	.short	(.L_147 - .L_146)
.L_146:
        /*003c*/ 	.word	0x00000000
        /*0040*/ 	.short	0x0000
        /*0042*/ 	.short	0x0000
        /*0044*/ 	.byte	0x00, 0xf5, 0x21, 0x00


	//----- nvinfo : EIATTR_SPARSE_MMA_MASK
	.align		4
.L_147:
        /*0048*/ 	.byte	0x03, 0x50
        /*004a*/ 	.short	0x0000


	//----- nvinfo : EIATTR_MAXREG_COUNT
	.align		4
        /*004c*/ 	.byte	0x03, 0x1b
        /*004e*/ 	.short	0x00ff


	//----- nvinfo : EIATTR_MERCURY_ISA_VERSION
	.align		4
        /*0050*/ 	.byte	0x03, 0x5f
        /*0052*/ 	.short	0x0101


	//----- nvinfo : EIATTR_VRC_CTA_INIT_COUNT
	.align		4
        /*0054*/ 	.byte	0x02, 0x4a
	.zero		1
	.zero		1


	//----- nvinfo : EIATTR_EXIT_INSTR_OFFSETS
	.align		4
        /*0058*/ 	.byte	0x04, 0x1c
        /*005a*/ 	.short	(.L_149 - .L_148)


	//   ....[0]....
.L_148:
        /*005c*/ 	.word	0x00000070


	//   ....[1]....
        /*0060*/ 	.word	0x00000170


	//----- nvinfo : EIATTR_CRS_STACK_SIZE
	.align		4
.L_149:
        /*0064*/ 	.byte	0x04, 0x1e
        /*0066*/ 	.short	(.L_151 - .L_150)
.L_150:
        /*0068*/ 	.word	0x00000000


	//----- nvinfo : EIATTR_CBANK_PARAM_SIZE
	.align		4
.L_151:
        /*006c*/ 	.byte	0x03, 0x19
        /*006e*/ 	.short	0x001c


	//----- nvinfo : EIATTR_PARAM_CBANK
	.align		4
        /*0070*/ 	.byte	0x04, 0x0a
        /*0072*/ 	.short	(.L_153 - .L_152)
	.align		4
.L_152:
        /*0074*/ 	.word	index@(.nv.constant0._Z13relu_backwardPKfS0_Pfi)
        /*0078*/ 	.short	0x0380
        /*007a*/ 	.short	0x001c


	//----- nvinfo : EIATTR_SW_WAR
	.align		4
.L_153:
        /*007c*/ 	.byte	0x04, 0x36
        /*007e*/ 	.short	(.L_155 - .L_154)
.L_154:
        /*0080*/ 	.word	0x00000008
.L_155:


//--------------------- .nv.info._Z12relu_forwardPKfPfi --------------------------
	.section	.nv.info._Z12relu_forwardPKfPfi,"",@"SHT_CUDA_INFO"
	.sectionflags	@""
	.align	4


	//----- nvinfo : EIATTR_CUDA_API_VERSION
	.align		4
        /*0000*/ 	.byte	0x04, 0x37
        /*0002*/ 	.short	(.L_157 - .L_156)
.L_156:
        /*0004*/ 	.word	0x00000082


	//----- nvinfo : EIATTR_KPARAM_INFO
	.align		4
.L_157:
        /*0008*/ 	.byte	0x04, 0x17
        /*000a*/ 	.short	(.L_159 - .L_158)
.L_158:
        /*000c*/ 	.word	0x00000000
        /*0010*/ 	.short	0x0002
        /*0012*/ 	.short	0x0010
        /*0014*/ 	.byte	0x00, 0xf0, 0x11, 0x00


	//----- nvinfo : EIATTR_KPARAM_INFO
	.align		4
.L_159:
        /*0018*/ 	.byte	0x04, 0x17
        /*001a*/ 	.short	(.L_161 - .L_160)
.L_160:
        /*001c*/ 	.word	0x00000000
        /*0020*/ 	.short	0x0001
        /*0022*/ 	.short	0x0008
        /*0024*/ 	.byte	0x00, 0xf5, 0x21, 0x00


	//----- nvinfo : EIATTR_KPARAM_INFO
	.align		4
.L_161:
        /*0028*/ 	.byte	0x04, 0x17
        /*002a*/ 	.short	(.L_163 - .L_162)
.L_162:
        /*002c*/ 	.word	0x00000000
        /*0030*/ 	.short	0x0000
        /*0032*/ 	.short	0x0000
        /*0034*/ 	.byte	0x00, 0xf5, 0x21, 0x00


	//----- nvinfo : EIATTR_SPARSE_MMA_MASK
	.align		4
.L_163:
        /*0038*/ 	.byte	0x03, 0x50
        /*003a*/ 	.short	0x0000


	//----- nvinfo : EIATTR_MAXREG_COUNT
	.align		4
        /*003c*/ 	.byte	0x03, 0x1b
        /*003e*/ 	.short	0x00ff


	//----- nvinfo : EIATTR_MERCURY_ISA_VERSION
	.align		4
        /*0040*/ 	.byte	0x03, 0x5f
        /*0042*/ 	.short	0x0101


	//----- nvinfo : EIATTR_VRC_CTA_INIT_COUNT
	.align		4
        /*0044*/ 	.byte	0x02, 0x4a
	.zero		1
	.zero		1


	//----- nvinfo : EIATTR_EXIT_INSTR_OFFSETS
	.align		4
        /*0048*/ 	.byte	0x04, 0x1c
        /*004a*/ 	.short	(.L_165 - .L_164)


	//   ....[0]....
.L_164:
        /*004c*/ 	.word	0x00000070


	//   ....[1]....
        /*0050*/ 	.word	0x00000100


	//----- nvinfo : EIATTR_CBANK_PARAM_SIZE
	.align		4
.L_165:
        /*0054*/ 	.byte	0x03, 0x19
        /*0056*/ 	.short	0x0014


	//----- nvinfo : EIATTR_PARAM_CBANK
	.align		4
        /*0058*/ 	.byte	0x04, 0x0a
        /*005a*/ 	.short	(.L_167 - .L_166)
	.align		4
.L_166:
        /*005c*/ 	.word	index@(.nv.constant0._Z12relu_forwardPKfPfi)
        /*0060*/ 	.short	0x0380
        /*0062*/ 	.short	0x0014


	//----- nvinfo : EIATTR_SW_WAR
	.align		4
.L_167:
        /*0064*/ 	.byte	0x04, 0x36
        /*0066*/ 	.short	(.L_169 - .L_168)
.L_168:
        /*0068*/ 	.word	0x00000008
.L_169:


//--------------------- .nv.info._Z17dense_backward_dWPKfS0_Pfii --------------------------
	.section	.nv.info._Z17dense_backward_dWPKfS0_Pfii,"",@"SHT_CUDA_INFO"
	.sectionflags	@""
	.align	4


	//----- nvinfo : EIATTR_CUDA_API_VERSION
	.align		4
        /*0000*/ 	.byte	0x04, 0x37
        /*0002*/ 	.short	(.L_171 - .L_170)
.L_170:
        /*0004*/ 	.word	0x00000082


	//----- nvinfo : EIATTR_KPARAM_INFO
	.align		4
.L_171:
        /*0008*/ 	.byte	0x04, 0x17
        /*000a*/ 	.short	(.L_173 - .L_172)
.L_172:
        /*000c*/ 	.word	0x00000000
        /*0010*/ 	.short	0x0004
        /*0012*/ 	.short	0x001c
        /*0014*/ 	.byte	0x00, 0xf0, 0x11, 0x00


	//----- nvinfo : EIATTR_KPARAM_INFO
	.align		4
.L_173:
        /*0018*/ 	.byte	0x04, 0x17
        /*001a*/ 	.short	(.L_175 - .L_174)
.L_174:
        /*001c*/ 	.word	0x00000000
        /*0020*/ 	.short	0x0003
        /*0022*/ 	.short	0x0018
        /*0024*/ 	.byte	0x00, 0xf0, 0x11, 0x00


	//----- nvinfo : EIATTR_KPARAM_INFO
	.align		4
.L_175:
        /*0028*/ 	.byte	0x04, 0x17
        /*002a*/ 	.short	(.L_177 - .L_176)
.L_176:
        /*002c*/ 	.word	0x00000000
        /*0030*/ 	.short	0x0002
        /*0032*/ 	.short	0x0010
        /*0034*/ 	.byte	0x00, 0xf5, 0x21, 0x00


	//----- nvinfo : EIATTR_KPARAM_INFO
	.align		4
.L_177:
        /*0038*/ 	.byte	0x04, 0x17
        /*003a*/ 	.short	(.L_179 - .L_178)
.L_178:
        /*003c*/ 	.word	0x00000000
        /*0040*/ 	.short	0x0001
        /*0042*/ 	.short	0x0008
        /*0044*/ 	.byte	0x00, 0xf5, 0x21, 0x00


	//----- nvinfo : EIATTR_KPARAM_INFO
	.align		4
.L_179:
        /*0048*/ 	.byte	0x04, 0x17
        /*004a*/ 	.short	(.L_181 - .L_180)
.L_180:
        /*004c*/ 	.word	0x00000000
        /*0050*/ 	.short	0x0000
        /*0052*/ 	.short	0x0000
        /*0054*/ 	.byte	0x00, 0xf5, 0x21, 0x00


	//----- nvinfo : EIATTR_SPARSE_MMA_MASK
	.align		4
.L_181:
        /*0058*/ 	.byte	0x03, 0x50
        /*005a*/ 	.short	0x0000


	//----- nvinfo : EIATTR_MAXREG_COUNT
	.align		4
        /*005c*/ 	.byte	0x03, 0x1b
        /*005e*/ 	.short	0x00ff


	//----- nvinfo : EIATTR_MERCURY_ISA_VERSION
	.align		4
        /*0060*/ 	.byte	0x03, 0x5f
        /*0062*/ 	.short	0x0101


	//----- nvinfo : EIATTR_VRC_CTA_INIT_COUNT
	.align		4
        /*0064*/ 	.byte	0x02, 0x4a
	.zero		1
	.zero		1


	//----- nvinfo : EIATTR_EXIT_INSTR_OFFSETS
	.align		4
        /*0068*/ 	.byte	0x04, 0x1c
        /*006a*/ 	.short	(.L_183 - .L_182)


	//   ....[0]....
.L_182:
        /*006c*/ 	.word	0x00000210


	//   ....[1]....
        /*0070*/ 	.word	0x00000340


	//----- nvinfo : EIATTR_CBANK_PARAM_SIZE
	.align		4
.L_183:
        /*0074*/ 	.byte	0x03, 0x19
        /*0076*/ 	.short	0x0020


	//----- nvinfo : EIATTR_PARAM_CBANK
	.align		4
        /*0078*/ 	.byte	0x04, 0x0a
        /*007a*/ 	.short	(.L_185 - .L_184)
	.align		4
.L_184:
        /*007c*/ 	.word	index@(.nv.constant0._Z17dense_backward_dWPKfS0_Pfii)
        /*0080*/ 	.short	0x0380
        /*0082*/ 	.short	0x0020


	//----- nvinfo : EIATTR_SW_WAR
	.align		4
.L_185:
        /*0084*/ 	.byte	0x04, 0x36
        /*0086*/ 	.short	(.L_187 - .L_186)
.L_186:
        /*0088*/ 	.word	0x00000008
.L_187:


//--------------------- .nv.info._Z17dense_backward_dXPKfS0_Pfii --------------------------
	.section	.nv.info._Z17dense_backward_dXPKfS0_Pfii,"",@"SHT_CUDA_INFO"
	.sectionflags	@""
	.align	4


	//----- nvinfo : EIATTR_CUDA_API_VERSION
	.align		4
        /*0000*/ 	.byte	0x04, 0x37
        /*0002*/ 	.short	(.L_189 - .L_188)
.L_188:
        /*0004*/ 	.word	0x00000082


	//----- nvinfo : EIATTR_KPARAM_INFO
	.align		4
.L_189:
        /*0008*/ 	.byte	0x04, 0x17
        /*000a*/ 	.short	(.L_191 - .L_190)
.L_190:
        /*000c*/ 	.word	0x00000000
        /*0010*/ 	.short	0x0004
        /*0012*/ 	.short	0x001c
        /*0014*/ 	.byte	0x00, 0xf0, 0x11, 0x00


	//----- nvinfo : EIATTR_KPARAM_INFO
	.align		4
.L_191:
        /*0018*/ 	.byte	0x04, 0x17
        /*001a*/ 	.short	(.L_193 - .L_192)
.L_192:
        /*001c*/ 	.word	0x00000000
        /*0020*/ 	.short	0x0003
        /*0022*/ 	.short	0x0018
        /*0024*/ 	.byte	0x00, 0xf0, 0x11, 0x00


	//----- nvinfo : EIATTR_KPARAM_INFO
	.align		4
.L_193:
        /*0028*/ 	.byte	0x04, 0x17
        /*002a*/ 	.short	(.L_195 - .L_194)
.L_194:
        /*002c*/ 	.word	0x00000000
        /*0030*/ 	.short	0x0002
        /*0032*/ 	.short	0x0010
        /*0034*/ 	.byte	0x00, 0xf5, 0x21, 0x00


	//----- nvinfo : EIATTR_KPARAM_INFO
	.align		4
.L_195:
        /*0038*/ 	.byte	0x04, 0x17
        /*003a*/ 	.short	(.L_197 - .L_196)
.L_196:
        /*003c*/ 	.word	0x00000000
        /*0040*/ 	.short	0x0001
        /*0042*/ 	.short	0x0008
        /*0044*/ 	.byte	0x00, 0xf5, 0x21, 0x00


	//----- nvinfo : EIATTR_KPARAM_INFO
	.align		4
.L_197:
        /*0048*/ 	.byte	0x04, 0x17
        /*004a*/ 	.short	(.L_199 - .L_198)
.L_198:
        /*004c*/ 	.word	0x00000000
        /*0050*/ 	.short	0x0000
        /*0052*/ 	.short	0x0000
        /*0054*/ 	.byte	0x00, 0xf5, 0x21, 0x00


	//----- nvinfo : EIATTR_SPARSE_MMA_MASK
	.align		4
.L_199:
        /*0058*/ 	.byte	0x03, 0x50
        /*005a*/ 	.short	0x0000


	//----- nvinfo : EIATTR_MAXREG_COUNT
	.align		4
        /*005c*/ 	.byte	0x03, 0x1b
        /*005e*/ 	.short	0x00ff


	//----- nvinfo : EIATTR_MERCURY_ISA_VERSION
	.align		4
        /*0060*/ 	.byte	0x03, 0x5f
        /*0062*/ 	.short	0x0101


	//----- nvinfo : EIATTR_VRC_CTA_INIT_COUNT
	.align		4
        /*0064*/ 	.byte	0x02, 0x4a
	.zero		1
	.zero		1


	//----- nvinfo : EIATTR_EXIT_INSTR_OFFSETS
	.align		4
        /*0068*/ 	.byte	0x04, 0x1c
        /*006a*/ 	.short	(.L_201 - .L_200)


	//   ....[0]....
.L_200:
        /*006c*/ 	.word	0x00000070


	//   ....[1]....
        /*0070*/ 	.word	0x00000a90


	//----- nvinfo : EIATTR_CBANK_PARAM_SIZE
	.align		4
.L_201:
        /*0074*/ 	.byte	0x03, 0x19
        /*0076*/ 	.short	0x0020


	//----- nvinfo : EIATTR_PARAM_CBANK
	.align		4
        /*0078*/ 	.byte	0x04, 0x0a
        /*007a*/ 	.short	(.L_203 - .L_202)
	.align		4
.L_202:
        /*007c*/ 	.word	index@(.nv.constant0._Z17dense_backward_dXPKfS0_Pfii)
        /*0080*/ 	.short	0x0380
        /*0082*/ 	.short	0x0020


	//----- nvinfo : EIATTR_SW_WAR
	.align		4
.L_203:
        /*0084*/ 	.byte	0x04, 0x36
        /*0086*/ 	.short	(.L_205 - .L_204)
.L_204:
        /*0088*/ 	.word	0x00000008
.L_205:


//--------------------- .nv.info._Z13dense_forwardPKfS0_S0_Pfii --------------------------
	.section	.nv.info._Z13dense_forwardPKfS0_S0_Pfii,"",@"SHT_CUDA_INFO"
	.sectionflags	@""
	.align	4


	//----- nvinfo : EIATTR_CUDA_API_VERSION
	.align		4
        /*0000*/ 	.byte	0x04, 0x37
        /*0002*/ 	.short	(.L_207 - .L_206)
.L_206:
        /*0004*/ 	.word	0x00000082


	//----- nvinfo : EIATTR_KPARAM_INFO
	.align		4
.L_207:
        /*0008*/ 	.byte	0x04, 0x17
        /*000a*/ 	.short	(.L_209 - .L_208)
.L_208:
        /*000c*/ 	.word	0x00000000
        /*0010*/ 	.short	0x0005
        /*0012*/ 	.short	0x0024
        /*0014*/ 	.byte	0x00, 0xf0, 0x11, 0x00


	//----- nvinfo : EIATTR_KPARAM_INFO
	.align		4
.L_209:
        /*0018*/ 	.byte	0x04, 0x17
        /*001a*/ 	.short	(.L_211 - .L_210)
.L_210:
        /*001c*/ 	.word	0x00000000
        /*0020*/ 	.short	0x0004
        /*0022*/ 	.short	0x0020
        /*0024*/ 	.byte	0x00, 0xf0, 0x11, 0x00


	//----- nvinfo : EIATTR_KPARAM_INFO
	.align		4
.L_211:
        /*0028*/ 	.byte	0x04, 0x17
        /*002a*/ 	.short	(.L_213 - .L_212)
.L_212:
        /*002c*/ 	.word	0x00000000
        /*0030*/ 	.short	0x0003
        /*0032*/ 	.short	0x0018
        /*0034*/ 	.byte	0x00, 0xf5, 0x21, 0x00


	//----- nvinfo : EIATTR_KPARAM_INFO
	.align		4
.L_213:
        /*0038*/ 	.byte	0x04, 0x17
        /*003a*/ 	.short	(.L_215 - .L_214)
.L_214:
        /*003c*/ 	.word	0x00000000
        /*0040*/ 	.short	0x0002
        /*0042*/ 	.short	0x0010
        /*0044*/ 	.byte	0x00, 0xf5, 0x21, 0x00


	//----- nvinfo : EIATTR_KPARAM_INFO
	.align		4
.L_215:
        /*0048*/ 	.byte	0x04, 0x17
        /*004a*/ 	.short	(.L_217 - .L_216)
.L_216:
        /*004c*/ 	.word	0x00000000
        /*0050*/ 	.short	0x0001
        /*0052*/ 	.short	0x0008
        /*0054*/ 	.byte	0x00, 0xf5, 0x21, 0x00


	//----- nvinfo : EIATTR_KPARAM_INFO
	.align		4
.L_217:
        /*0058*/ 	.byte	0x04, 0x17
        /*005a*/ 	.short	(.L_219 - .L_218)
.L_218:
        /*005c*/ 	.word	0x00000000
        /*0060*/ 	.short	0x0000
        /*0062*/ 	.short	0x0000
        /*0064*/ 	.byte	0x00, 0xf5, 0x21, 0x00


	//----- nvinfo : EIATTR_SPARSE_MMA_MASK
	.align		4
.L_219:
        /*0068*/ 	.byte	0x03, 0x50
        /*006a*/ 	.short	0x0000


	//----- nvinfo : EIATTR_MAXREG_COUNT
	.align		4
        /*006c*/ 	.byte	0x03, 0x1b
        /*006e*/ 	.short	0x00ff


	//----- nvinfo : EIATTR_MERCURY_ISA_VERSION
	.align		4
        /*0070*/ 	.byte	0x03, 0x5f
        /*0072*/ 	.short	0x0101


	//----- nvinfo : EIATTR_VRC_CTA_INIT_COUNT
	.align		4
        /*0074*/ 	.byte	0x02, 0x4a
	.zero		1
	.zero		1


	//----- nvinfo : EIATTR_EXIT_INSTR_OFFSETS
	.align		4
        /*0078*/ 	.byte	0x04, 0x1c
        /*007a*/ 	.short	(.L_221 - .L_220)


	//   ....[0]....
.L_220:
        /*007c*/ 	.word	0x00000070


	//   ....[1]....
        /*0080*/ 	.word	0x00000bd0


	//----- nvinfo : EIATTR_CBANK_PARAM_SIZE
	.align		4
.L_221:
        /*0084*/ 	.byte	0x03, 0x19
        /*0086*/ 	.short	0x0028


	//----- nvinfo : EIATTR_PARAM_CBANK
	.align		4
        /*0088*/ 	.byte	0x04, 0x0a
        /*008a*/ 	.short	(.L_223 - .L_222)
	.align		4
.L_222:
        /*008c*/ 	.word	index@(.nv.constant0._Z13dense_forwardPKfS0_S0_Pfii)
        /*0090*/ 	.short	0x0380
        /*0092*/ 	.short	0x0028


	//----- nvinfo : EIATTR_SW_WAR
	.align		4
.L_223:
        /*0094*/ 	.byte	0x04, 0x36
        /*0096*/ 	.short	(.L_225 - .L_224)
.L_224:
        /*0098*/ 	.word	0x00000008
.L_225:


//--------------------- .nv.callgraph             --------------------------
	.section	.nv.callgraph,"",@"SHT_CUDA_CALLGRAPH"
	.align	4
	.sectionentsize	8
	.align		4
        /*0000*/ 	.word	0x00000000
	.align		4
        /*0004*/ 	.word	0xffffffff
	.align		4
        /*0008*/ 	.word	0x00000000
	.align		4
        /*000c*/ 	.word	0xfffffffe
	.align		4
        /*0010*/ 	.word	0x00000000
	.align		4
        /*0014*/ 	.word	0xfffffffd
	.align		4
        /*0018*/ 	.word	0x00000000
	.align		4
        /*001c*/ 	.word	0xfffffffc


//--------------------- .text._Z10sgd_updatePfPKffi --------------------------
	.section	.text._Z10sgd_updatePfPKffi,"ax",@progbits
	.align	128
        .global         _Z10sgd_updatePfPKffi
        .type           _Z10sgd_updatePfPKffi,@function
        .size           _Z10sgd_updatePfPKffi,(.L_x_34 - _Z10sgd_updatePfPKffi)
        .other          _Z10sgd_updatePfPKffi,@"STO_CUDA_ENTRY STV_DEFAULT"
_Z10sgd_updatePfPKffi:
.text._Z10sgd_updatePfPKffi:
[----:B------:R-:W-:Y:S01]  /*0000*/  LDC R1, c[0x0][0x37c] ;  /* 0x0000df00ff017b82 */ /* 0x000fe20000000800 */
[----:B------:R-:W0:Y:S07]  /*0010*/  S2R R0, SR_TID.X ;  /* 0x0000000000007919 */ /* 0x000e2e0000002100 */
[----:B------:R-:W0:Y:S01]  /*0020*/  S2UR UR4, SR_CTAID.X ;  /* 0x00000000000479c3 */ /* 0x000e220000002500 */
[----:B------:R-:W1:Y:S07]  /*0030*/  LDCU UR5, c[0x0][0x394] ;  /* 0x00007280ff0577ac */ /* 0x000e6e0008000800 */
[----:B------:R-:W0:Y:S02]  /*0040*/  LDC R7, c[0x0][0x360] ;  /* 0x0000d800ff077b82 */ /* 0x000e240000000800 */
[----:B0-----:R-:W-:-:S05]  /*0050*/  IMAD R7, R7, UR4, R0 ;  /* 0x0000000407077c24 */ /* 0x001fca000f8e0200 */
[----:B-1----:R-:W-:-:S13]  /*0060*/  ISETP.GE.AND P0, PT, R7, UR5, PT ;  /* 0x0000000507007c0c */ /* 0x002fda000bf06270 */
[----:B------:R-:W-:Y:S05]  /*0070*/  @P0 EXIT ;  /* 0x000000000000094d */ /* 0x000fea0003800000 */
[----:B------:R-:W0:Y:S01]  /*0080*/  LDC.64 R2, c[0x0][0x388] ;  /* 0x0000e200ff027b82 */ /* 0x000e220000000a00 */
[----:B------:R-:W1:Y:S01]  /*0090*/  LDCU.64 UR4, c[0x0][0x358] ;  /* 0x00006b00ff0477ac */ /* 0x000e620008000a00 */
[----:B------:R-:W2:Y:S06]  /*00a0*/  LDCU UR6, c[0x0][0x390] ;  /* 0x00007200ff0677ac */ /* 0x000eac0008000800 */
[----:B------:R-:W3:Y:S01]  /*00b0*/  LDC.64 R4, c[0x0][0x380] ;  /* 0x0000e000ff047b82 */ /* 0x000ee20000000a00 */
[----:B0-----:R-:W-:-:S06]  /*00c0*/  IMAD.WIDE R2, R7, 0x4, R2 ;  /* 0x0000000407027825 */ /* 0x001fcc00078e0202 */
[----:B-1----:R-:W2:Y:S01]  /*00d0*/  LDG.E R2, desc[UR4][R2.64] ;  /* 0x0000000402027981 */ /* 0x002ea2000c1e1900 */
[----:B---3--:R-:W-:-:S05]  /*00e0*/  IMAD.WIDE R4, R7, 0x4, R4 ;  /* 0x0000000407047825 */ /* 0x008fca00078e0204 */
[----:B------:R-:W2:Y:S02]  /*00f0*/  LDG.E R7, desc[UR4][R4.64] ;  /* 0x0000000404077981 */ /* 0x000ea4000c1e1900 */
[----:B--2---:R-:W-:-:S05]  /*0100*/  FFMA R7, -R2, UR6, R7 ;  /* 0x0000000602077c23 */ /* 0x004fca0008000107 */
[----:B------:R-:W-:Y:S01]  /*0110*/  STG.E desc[UR4][R4.64], R7 ;  /* 0x0000000704007986 */ /* 0x000fe2000c101904 */
[----:B------:R-:W-:Y:S05]  /*0120*/  EXIT ;  /* 0x000000000000794d */ /* 0x000fea0003800000 */
.L_x_0:
[----:B------:R-:W-:-:S00]  /*0130*/  BRA `(.L_x_0) ;  /* 0xfffffffc00fc7947 */ /* 0x000fc0000383ffff */
[----:B------:R-:W-:-:S00]  /*0140*/  NOP ;  /* 0x0000000000007918 */ /* 0x000fc00000000000 */
        /* <DEDUP_REMOVED lines=11> */
.L_x_34:


//--------------------- .text._Z12reduce_sum_kPKfPfi --------------------------
	.section	.text._Z12reduce_sum_kPKfPfi,"ax",@progbits
	.align	128
        .global         _Z12reduce_sum_kPKfPfi
        .type           _Z12reduce_sum_kPKfPfi,@function
        .size           _Z12reduce_sum_kPKfPfi,(.L_x_35 - _Z12reduce_sum_kPKfPfi)
        .other          _Z12reduce_sum_kPKfPfi,@"STO_CUDA_ENTRY STV_DEFAULT"
_Z12reduce_sum_kPKfPfi:
.text._Z12reduce_sum_kPKfPfi:
[----:B------:R-:W-:Y:S01]  /*0000*/  LDC R1, c[0x0][0x37c] ;  /* 0x0000df00ff017b82 */ /* 0x000fe20000000800 */
[----:B------:R-:W0:Y:S01]  /*0010*/  S2R R7, SR_TID.X ;  /* 0x0000000000077919 */ /* 0x000e220000002100 */
[----:B------:R-:W0:Y:S01]  /*0020*/  LDCU UR4, c[0x0][0x390] ;  /* 0x00007200ff0477ac */ /* 0x000e220008000800 */
[----:B------:R-:W-:Y:S01]  /*0030*/  IMAD.MOV.U32 R0, RZ, RZ, RZ ;  /* 0x000000ffff007224 */ /* 0x000fe200078e00ff */
[----:B------:R-:W1:Y:S01]  /*0040*/  LDCU.64 UR6, c[0x0][0x358] ;  /* 0x00006b00ff0677ac */ /* 0x000e620008000a00 */
[----:B0-----:R-:W-:-:S13]  /*0050*/  ISETP.GE.AND P0, PT, R7, UR4, PT ;  /* 0x0000000407007c0c */ /* 0x001fda000bf06270 */
[----:B------:R-:W0:Y:S02]  /*0060*/  @!P0 LDC.64 R2, c[0x0][0x380] ;  /* 0x0000e000ff028b82 */ /* 0x000e240000000a00 */
[----:B0-----:R-:W-:-:S05]  /*0070*/  @!P0 IMAD.WIDE.U32 R2, R7, 0x4, R2 ;  /* 0x0000000407028825 */ /* 0x001fca00078e0002 */
[----:B-1----:R-:W2:Y:S01]  /*0080*/  @!P0 LDG.E R0, desc[UR6][R2.64] ;  /* 0x0000000602008981 */ /* 0x002ea2000c1e1900 */
[----:B------:R-:W0:Y:S01]  /*0090*/  S2UR UR5, SR_CgaCtaId ;  /* 0x00000000000579c3 */ /* 0x000e220000008800 */
[----:B------:R-:W-:Y:S01]  /*00a0*/  UMOV UR4, 0x400 ;  /* 0x0000040000047882 */ /* 0x000fe20000000000 */
[----:B------:R-:W1:Y:S01]  /*00b0*/  LDCU UR8, c[0x0][0x360] ;  /* 0x00006c00ff0877ac */ /* 0x000e620008000800 */
[----:B------:R-:W-:Y:S01]  /*00c0*/  ISETP.NE.AND P0, PT, R7, RZ, PT ;  /* 0x000000ff0700720c */ /* 0x000fe20003f05270 */
[----:B-1----:R-:W-:Y:S02]  /*00d0*/  UISETP.GE.U32.AND UP0, UPT, UR8, 0x2, UPT ;  /* 0x000000020800788c */ /* 0x002fe4000bf06070 */
[----:B0-----:R-:W-:-:S06]  /*00e0*/  ULEA UR4, UR5, UR4, 0x18 ;  /* 0x0000000405047291 */ /* 0x001fcc000f8ec0ff */
[----:B------:R-:W-:-:S05]  /*00f0*/  LEA R5, R7, UR4, 0x2 ;  /* 0x0000000407057c11 */ /* 0x000fca000f8e10ff */
[----:B--2---:R0:W-:Y:S01]  /*0100*/  STS [R5], R0 ;  /* 0x0000000005007388 */ /* 0x0041e20000000800 */
[----:B------:R-:W-:Y:S06]  /*0110*/  BAR.SYNC.DEFER_BLOCKING 0x0 ;  /* 0x0000000000007b1d */ /* 0x000fec0000010000 */
[----:B------:R-:W-:Y:S05]  /*0120*/  BRA.U !UP0, `(.L_x_1) ;  /* 0x0000000108307547 */ /* 0x000fea000b800000 */
[----:B0-----:R-:W-:-:S07]  /*0130*/  IMAD.U32 R0, RZ, RZ, UR8 ;  /* 0x00000008ff007e24 */ /* 0x001fce000f8e00ff */
.L_x_2:
[----:B------:R-:W-:-:S04]  /*0140*/  SHF.R.U32.HI R6, RZ, 0x1, R0 ;  /* 0x00000001ff067819 */ /* 0x000fc80000011600 */
[----:B------:R-:W-:-:S13]  /*0150*/  ISETP.GE.U32.AND P1, PT, R7, R6, PT ;  /* 0x000000060700720c */ /* 0x000fda0003f26070 */
[----:B------:R-:W-:Y:S01]  /*0160*/  @!P1 IMAD R2, R6, 0x4, R5 ;  /* 0x0000000406029824 */ /* 0x000fe200078e0205 */
[----:B------:R-:W-:Y:S05]  /*0170*/  @!P1 LDS R3, [R5] ;  /* 0x0000000005039984 */ /* 0x000fea0000000800 */
[----:B------:R-:W0:Y:S02]  /*0180*/  @!P1 LDS R2, [R2] ;  /* 0x0000000002029984 */ /* 0x000e240000000800 */
[----:B0-----:R-:W-:-:S05]  /*0190*/  @!P1 FADD R4, R2, R3 ;  /* 0x0000000302049221 */ /* 0x001fca0000000000 */
[----:B------:R1:W-:Y:S01]  /*01a0*/  @!P1 STS [R5], R4 ;  /* 0x0000000405009388 */ /* 0x0003e20000000800 */
[----:B------:R-:W-:Y:S01]  /*01b0*/  BAR.SYNC.DEFER_BLOCKING 0x0 ;  /* 0x0000000000007b1d */ /* 0x000fe20000010000 */
[----:B------:R-:W-:Y:S01]  /*01c0*/  ISETP.GT.U32.AND P1, PT, R0, 0x3, PT ;  /* 0x000000030000780c */ /* 0x000fe20003f24070 */
[----:B------:R-:W-:-:S12]  /*01d0*/  IMAD.MOV.U32 R0, RZ, RZ, R6 ;  /* 0x000000ffff007224 */ /* 0x000fd800078e0006 */
[----:B-1----:R-:W-:Y:S05]  /*01e0*/  @P1 BRA `(.L_x_2) ;  /* 0xfffffffc00d41947 */ /* 0x002fea000383ffff */
.L_x_1:
[----:B------:R-:W-:Y:S05]  /*01f0*/  @P0 EXIT ;  /* 0x000000000000094d */ /* 0x000fea0003800000 */
[----:B------:R-:W1:Y:S01]  /*0200*/  S2UR UR5, SR_CgaCtaId ;  /* 0x00000000000579c3 */ /* 0x000e620000008800 */
[----:B------:R-:W-:-:S07]  /*0210*/  UMOV UR4, 0x400 ;  /* 0x0000040000047882 */ /* 0x000fce0000000000 */
[----:B------:R-:W2:Y:S01]  /*0220*/  LDC.64 R2, c[0x0][0x388] ;  /* 0x0000e200ff027b82 */ /* 0x000ea20000000a00 */
[----:B-1----:R-:W-:-:S09]  /*0230*/  ULEA UR4, UR5, UR4, 0x18 ;  /* 0x0000000405047291 */ /* 0x002fd2000f8ec0ff */
[----:B0-----:R-:W2:Y:S04]  /*0240*/  LDS R5, [UR4] ;  /* 0x00000004ff057984 */ /* 0x001ea80008000800 */
[----:B--2---:R-:W-:Y:S01]  /*0250*/  STG.E desc[UR6][R2.64], R5 ;  /* 0x0000000502007986 */ /* 0x004fe2000c101906 */
[----:B------:R-:W-:Y:S05]  /*0260*/  EXIT ;  /* 0x000000000000794d */ /* 0x000fea0003800000 */
.L_x_3:
        /* <DEDUP_REMOVED lines=9> */
.L_x_35:


//--------------------- .text._Z13ce_backward_kPKfS0_Pfi --------------------------
	.section	.text._Z13ce_backward_kPKfS0_Pfi,"ax",@progbits
	.align	128
        .global         _Z13ce_backward_kPKfS0_Pfi
        .type           _Z13ce_backward_kPKfS0_Pfi,@function
        .size           _Z13ce_backward_kPKfS0_Pfi,(.L_x_36 - _Z13ce_backward_kPKfS0_Pfi)
        .other          _Z13ce_backward_kPKfS0_Pfi,@"STO_CUDA_ENTRY STV_DEFAULT"
_Z13ce_backward_kPKfS0_Pfi:
.text._Z13ce_backward_kPKfS0_Pfi:
        /* <DEDUP_REMOVED lines=9> */
[----:B------:R-:W1:Y:S07]  /*0090*/  LDCU.64 UR4, c[0x0][0x358] ;  /* 0x00006b00ff0477ac */ /* 0x000e6e0008000a00 */
[----:B------:R-:W2:Y:S01]  /*00a0*/  LDC.64 R4, c[0x0][0x388] ;  /* 0x0000e200ff047b82 */ /* 0x000ea20000000a00 */
[----:B0-----:R-:W-:-:S06]  /*00b0*/  IMAD.WIDE R2, R9, 0x4, R2 ;  /* 0x0000000409027825 */ /* 0x001fcc00078e0202 */
[----:B-1----:R-:W3:Y:S01]  /*00c0*/  LDG.E R2, desc[UR4][R2.64] ;  /* 0x0000000402027981 */ /* 0x002ee2000c1e1900 */
[----:B--2---:R-:W-:-:S06]  /*00d0*/  IMAD.WIDE R4, R9, 0x4, R4 ;  /* 0x0000000409047825 */ /* 0x004fcc00078e0204 */
[----:B------:R-:W2:Y:S01]  /*00e0*/  LDG.E R5, desc[UR4][R4.64] ;  /* 0x0000000404057981 */ /* 0x000ea2000c1e1900 */
[----:B------:R-:W-:Y:S01]  /*00f0*/  HFMA2 R7, -RZ, RZ, 0.96630859375, -0.0022525787353515625 ;  /* 0x3bbb989dff077431 */ /* 0x000fe200000001ff */
[----:B------:R-:W-:-:S04]  /*0100*/  MOV R11, 0x437c0000 ;  /* 0x437c0000000b7802 */ /* 0x000fc80000000f00 */
[----:B---3--:R-:W-:Y:S02]  /*0110*/  FFMA.SAT R0, R2, R7, 0.5 ;  /* 0x3f00000002007423 */ /* 0x008fe40000002007 */
[----:B------:R-:W0:Y:S02]  /*0120*/  LDC.64 R6, c[0x0][0x390] ;  /* 0x0000e400ff067b82 */ /* 0x000e240000000a00 */
[----:B------:R-:W-:-:S04]  /*0130*/  FFMA.RM R0, R0, R11, 12582913 ;  /* 0x4b40000100007423 */ /* 0x000fc8000000400b */
[C---:B------:R-:W-:Y:S01]  /*0140*/  FADD R11, R0.reuse, -12583039 ;  /* 0xcb40007f000b7421 */ /* 0x040fe20000000000 */
[----:B------:R-:W-:-:S03]  /*0150*/  SHF.L.U32 R0, R0, 0x17, RZ ;  /* 0x0000001700007819 */ /* 0x000fc600000006ff */
[----:B------:R-:W-:-:S04]  /*0160*/  FFMA R11, R2, 1.4426950216293334961, -R11 ;  /* 0x3fb8aa3b020b7823 */ /* 0x000fc8000000080b */
[----:B------:R-:W-:-:S06]  /*0170*/  FFMA R11, R2, 1.925963033500011079e-08, R11 ;  /* 0x32a57060020b7823 */ /* 0x000fcc000000000b */
[----:B------:R-:W2:Y:S01]  /*0180*/  MUFU.EX2 R11, R11 ;  /* 0x0000000b000b7308 */ /* 0x000ea20000000800 */
[----:B0-----:R-:W-:-:S04]  /*0190*/  IMAD.WIDE R2, R9, 0x4, R6 ;  /* 0x0000000409027825 */ /* 0x001fc800078e0206 */
[----:B--2---:R-:W-:-:S05]  /*01a0*/  FFMA R5, R0, R11, -R5 ;  /* 0x0000000b00057223 */ /* 0x004fca0000000805 */
[----:B------:R-:W-:Y:S01]  /*01b0*/  STG.E desc[UR4][R2.64], R5 ;  /* 0x0000000502007986 */ /* 0x000fe2000c101904 */
[----:B------:R-:W-:Y:S05]  /*01c0*/  EXIT ;  /* 0x000000000000794d */ /* 0x000fea0003800000 */
.L_x_4:
        /* <DEDUP_REMOVED lines=11> */
.L_x_36:


//--------------------- .text._Z12ce_forward_kPKfS0_Pfi --------------------------
	.section	.text._Z12ce_forward_kPKfS0_Pfi,"ax",@progbits
	.align	128
        .global         _Z12ce_forward_kPKfS0_Pfi
        .type           _Z12ce_forward_kPKfS0_Pfi,@function
        .size           _Z12ce_forward_kPKfS0_Pfi,(.L_x_37 - _Z12ce_forward_kPKfS0_Pfi)
        .other          _Z12ce_forward_kPKfS0_Pfi,@"STO_CUDA_ENTRY STV_DEFAULT"
_Z12ce_forward_kPKfS0_Pfi:
.text._Z12ce_forward_kPKfS0_Pfi:
        /* <DEDUP_REMOVED lines=10> */
[----:B------:R-:W2:Y:S08]  /*00a0*/  LDC.64 R4, c[0x0][0x380] ;  /* 0x0000e000ff047b82 */ /* 0x000eb00000000a00 */
[----:B------:R-:W3:Y:S01]  /*00b0*/  LDC.64 R6, c[0x0][0x390] ;  /* 0x0000e400ff067b82 */ /* 0x000ee20000000a00 */
[----:B0-----:R-:W-:-:S06]  /*00c0*/  IMAD.WIDE R2, R9, 0x4, R2 ;  /* 0x0000000409027825 */ /* 0x001fcc00078e0202 */
[----:B-1----:R-:W4:Y:S01]  /*00d0*/  LDG.E R2, desc[UR4][R2.64] ;  /* 0x0000000402027981 */ /* 0x002f22000c1e1900 */
[----:B--2---:R-:W-:-:S06]  /*00e0*/  IMAD.WIDE R4, R9, 0x4, R4 ;  /* 0x0000000409047825 */ /* 0x004fcc00078e0204 */
[----:B------:R-:W4:Y:S01]  /*00f0*/  LDG.E R5, desc[UR4][R4.64] ;  /* 0x0000000404057981 */ /* 0x000f22000c1e1900 */
[----:B---3--:R-:W-:-:S04]  /*0100*/  IMAD.WIDE R6, R9, 0x4, R6 ;  /* 0x0000000409067825 */ /* 0x008fc800078e0206 */
[----:B----4-:R-:W-:-:S05]  /*0110*/  FMUL R9, R2, -R5 ;  /* 0x8000000502097220 */ /* 0x010fca0000400000 */
[----:B------:R-:W-:Y:S01]  /*0120*/  STG.E desc[UR4][R6.64], R9 ;  /* 0x0000000906007986 */ /* 0x000fe2000c101904 */
[----:B------:R-:W-:Y:S05]  /*0130*/  EXIT ;  /* 0x000000000000794d */ /* 0x000fea0003800000 */
.L_x_5:
        /* <DEDUP_REMOVED lines=12> */
.L_x_37:


//--------------------- .text._Z13log_softmax_kPKfPfi --------------------------
	.section	.text._Z13log_softmax_kPKfPfi,"ax",@progbits
	.align	128
        .global         _Z13log_softmax_kPKfPfi
        .type           _Z13log_softmax_kPKfPfi,@function
        .size           _Z13log_softmax_kPKfPfi,(.L_x_38 - _Z13log_softmax_kPKfPfi)
        .other          _Z13log_softmax_kPKfPfi,@"STO_CUDA_ENTRY STV_DEFAULT"
_Z13log_softmax_kPKfPfi:
.text._Z13log_softmax_kPKfPfi:
[----:B------:R-:W-:Y:S01]  /*0000*/  LDC R1, c[0x0][0x37c] ;  /* 0x0000df00ff017b82 */ /* 0x000fe20000000800 */
[----:B------:R-:W0:Y:S01]  /*0010*/  S2R R2, SR_TID.X ;  /* 0x0000000000027919 */ /* 0x000e220000002100 */
[----:B------:R-:W0:Y:S01]  /*0020*/  LDCU UR4, c[0x0][0x390] ;  /* 0x00007200ff0477ac */ /* 0x000e220008000800 */
[----:B------:R-:W-:Y:S01]  /*0030*/  HFMA2 R0, -RZ, RZ, -10824, -13904 ;  /* 0xf149f2caff007431 */ /* 0x000fe200000001ff */
[----:B------:R-:W1:Y:S01]  /*0040*/  LDCU.64 UR6, c[0x0][0x358] ;  /* 0x00006b00ff0677ac */ /* 0x000e620008000a00 */
[----:B0-----:R-:W-:-:S13]  /*0050*/  ISETP.GE.AND P0, PT, R2, UR4, PT ;  /* 0x0000000402007c0c */ /* 0x001fda000bf06270 */
[----:B------:R-:W0:Y:S02]  /*0060*/  @!P0 LDC.64 R4, c[0x0][0x380] ;  /* 0x0000e000ff048b82 */ /* 0x000e240000000a00 */
[----:B0-----:R-:W-:-:S05]  /*0070*/  @!P0 IMAD.WIDE.U32 R4, R2, 0x4, R4 ;  /* 0x0000000402048825 */ /* 0x001fca00078e0004 */
[----:B-1----:R-:W2:Y:S01]  /*0080*/  @!P0 LDG.E R0, desc[UR6][R4.64] ;  /* 0x0000000604008981 */ /* 0x002ea2000c1e1900 */
[----:B------:R-:W0:Y:S01]  /*0090*/  S2UR UR5, SR_CgaCtaId ;  /* 0x00000000000579c3 */ /* 0x000e220000008800 */
[----:B------:R-:W-:Y:S02]  /*00a0*/  UMOV UR4, 0x400 ;  /* 0x0000040000047882 */ /* 0x000fe40000000000 */
[----:B0-----:R-:W-:-:S06]  /*00b0*/  ULEA UR4, UR5, UR4, 0x18 ;  /* 0x0000000405047291 */ /* 0x001fcc000f8ec0ff */
[----:B------:R-:W-:-:S05]  /*00c0*/  LEA R7, R2, UR4, 0x2 ;  /* 0x0000000402077c11 */ /* 0x000fca000f8e10ff */
[----:B------:R-:W0:Y:S02]  /*00d0*/  LDCU UR4, c[0x0][0x360] ;  /* 0x00006c00ff0477ac */ /* 0x000e240008000800 */
[----:B0-----:R-:W-:Y:S02]  /*00e0*/  UISETP.GE.U32.AND UP0, UPT, UR4, 0x2, UPT ;  /* 0x000000020400788c */ /* 0x001fe4000bf06070 */
[----:B------:R-:W-:Y:S01]  /*00f0*/  MOV R6, UR4 ;  /* 0x0000000400067c02 */ /* 0x000fe20008000f00 */
[----:B--2---:R0:W-:Y:S01]  /*0100*/  STS [R7], R0 ;  /* 0x0000000007007388 */ /* 0x0041e20000000800 */
[----:B------:R-:W-:Y:S06]  /*0110*/  BAR.SYNC.DEFER_BLOCKING 0x0 ;  /* 0x0000000000007b1d */ /* 0x000fec0000010000 */
[----:B------:R-:W-:Y:S05]  /*0120*/  BRA.U !UP0, `(.L_x_6) ;  /* 0x00000001083c7547 */ /* 0x000fea000b800000 */
[----:B------:R-:W-:-:S07]  /*0130*/  MOV R3, R6 ;  /* 0x0000000600037202 */ /* 0x000fce0000000f00 */
.L_x_9:
[----:B------:R-:W-:Y:S01]  /*0140*/  MOV R8, R3 ;  /* 0x0000000300087202 */ /* 0x000fe20000000f00 */
[----:B------:R-:W-:Y:S01]  /*0150*/  BSSY.RECONVERGENT B0, `(.L_x_7) ;  /* 0x0000009000007945 */ /* 0x000fe20003800200 */
[----:B------:R-:W-:-:S04]  /*0160*/  SHF.R.U32.HI R3, RZ, 0x1, R3 ;  /* 0x00000001ff037819 */ /* 0x000fc80000011603 */
[----:B------:R-:W-:-:S13]  /*0170*/  ISETP.GE.U32.AND P0, PT, R2, R3, PT ;  /* 0x000000030200720c */ /* 0x000fda0003f06070 */
[----:B-1----:R-:W-:Y:S05]  /*0180*/  @P0 BRA `(.L_x_8) ;  /* 0x0000000000140947 */ /* 0x002fea0003800000 */
[----:B------:R-:W-:Y:S01]  /*0190*/  IMAD R4, R3, 0x4, R7 ;  /* 0x0000000403047824 */ /* 0x000fe200078e0207 */
[----:B------:R-:W-:Y:S05]  /*01a0*/  LDS R5, [R7] ;  /* 0x0000000007057984 */ /* 0x000fea0000000800 */
[----:B------:R-:W1:Y:S02]  /*01b0*/  LDS R4, [R4] ;  /* 0x0000000004047984 */ /* 0x000e640000000800 */
[----:B-1----:R-:W-:-:S13]  /*01c0*/  FSETP.GT.AND P0, PT, R4, R5, PT ;  /* 0x000000050400720b */ /* 0x002fda0003f04000 */
[----:B------:R1:W-:Y:S02]  /*01d0*/  @P0 STS [R7], R4 ;  /* 0x0000000407000388 */ /* 0x0003e40000000800 */
.L_x_8:
[----:B------:R-:W-:Y:S05]  /*01e0*/  BSYNC.RECONVERGENT B0 ;  /* 0x0000000000007941 */ /* 0x000fea0003800200 */
.L_x_7:
[----:B------:R-:W-:Y:S01]  /*01f0*/  BAR.SYNC.DEFER_BLOCKING 0x0 ;  /* 0x0000000000007b1d */ /* 0x000fe20000010000 */
[----:B------:R-:W-:-:S13]  /*0200*/  ISETP.GT.U32.AND P0, PT, R8, 0x3, PT ;  /* 0x000000030800780c */ /* 0x000fda0003f04070 */
[----:B------:R-:W-:Y:S05]  /*0210*/  @P0 BRA `(.L_x_9) ;  /* 0xfffffffc00c80947 */ /* 0x000fea000383ffff */
.L_x_6:
[----:B------:R-:W2:Y:S01]  /*0220*/  S2UR UR5, SR_CgaCtaId ;  /* 0x00000000000579c3 */ /* 0x000ea20000008800 */
[----:B------:R-:W3:Y:S01]  /*0230*/  LDCU UR8, c[0x0][0x390] ;  /* 0x00007200ff0877ac */ /* 0x000ee20008000800 */
[----:B------:R-:W-:Y:S01]  /*0240*/  BSSY.RECONVERGENT B0, `(.L_x_10) ;  /* 0x0000014000007945 */ /* 0x000fe20003800200 */
[----:B------:R-:W-:Y:S01]  /*0250*/  ISETP.GE.U32.AND P0, PT, R6, 0x2, PT ;  /* 0x000000020600780c */ /* 0x000fe20003f06070 */
[----:B------:R-:W-:Y:S01]  /*0260*/  UMOV UR4, 0x400 ;  /* 0x0000040000047882 */ /* 0x000fe20000000000 */
[----:B-1----:R-:W-:Y:S02]  /*0270*/  MOV R4, RZ ;  /* 0x000000ff00047202 */ /* 0x002fe40000000f00 */
[----:B---3--:R-:W-:Y:S01]  /*0280*/  ISETP.GE.AND P1, PT, R2, UR8, PT ;  /* 0x0000000802007c0c */ /* 0x008fe2000bf26270 */
[----:B--2---:R-:W-:-:S09]  /*0290*/  ULEA UR4, UR5, UR4, 0x18 ;  /* 0x0000000405047291 */ /* 0x004fd2000f8ec0ff */
[----:B------:R-:W1:Y:S01]  /*02a0*/  LDS R3, [UR4] ;  /* 0x00000004ff037984 */ /* 0x000e620008000800 */
[----:B------:R-:W-:Y:S06]  /*02b0*/  BAR.SYNC.DEFER_BLOCKING 0x0 ;  /* 0x0000000000007b1d */ /* 0x000fec0000010000 */
[----:B------:R-:W-:Y:S05]  /*02c0*/  @P1 BRA `(.L_x_11) ;  /* 0x00000000002c1947 */ /* 0x000fea0003800000 */
[----:B------:R-:W-:Y:S02]  /*02d0*/  HFMA2 R5, -RZ, RZ, 0.96630859375, -0.0022525787353515625 ;  /* 0x3bbb989dff057431 */ /* 0x000fe400000001ff */
[----:B-1----:R-:W-:Y:S01]  /*02e0*/  FADD R4, -R3, R0 ;  /* 0x0000000003047221 */ /* 0x002fe20000000100 */
[----:B------:R-:W-:-:S03]  /*02f0*/  IMAD.MOV.U32 R8, RZ, RZ, 0x437c0000 ;  /* 0x437c0000ff087424 */ /* 0x000fc600078e00ff */
[----:B------:R-:W-:-:S04]  /*0300*/  FFMA.SAT R5, R4, R5, 0.5 ;  /* 0x3f00000004057423 */ /* 0x000fc80000002005 */
[----:B------:R-:W-:-:S04]  /*0310*/  FFMA.RM R5, R5, R8, 12582913 ;  /* 0x4b40000105057423 */ /* 0x000fc80000004008 */
[----:B------:R-:W-:-:S04]  /*0320*/  FADD R9, R5, -12583039 ;  /* 0xcb40007f05097421 */ /* 0x000fc80000000000 */
[----:B------:R-:W-:-:S04]  /*0330*/  FFMA R9, R4, 1.4426950216293334961, -R9 ;  /* 0x3fb8aa3b04097823 */ /* 0x000fc80000000809 */
[----:B------:R-:W-:Y:S01]  /*0340*/  FFMA R9, R4, 1.925963033500011079e-08, R9 ;  /* 0x32a5706004097823 */ /* 0x000fe20000000009 */
[----:B------:R-:W-:-:S05]  /*0350*/  SHF.L.U32 R4, R5, 0x17, RZ ;  /* 0x0000001705047819 */ /* 0x000fca00000006ff */
[----:B------:R-:W1:Y:S02]  /*0360*/  MUFU.EX2 R9, R9 ;  /* 0x0000000900097308 */ /* 0x000e640000000800 */
[----:B-1----:R-:W-:-:S07]  /*0370*/  FMUL R4, R4, R9 ;  /* 0x0000000904047220 */ /* 0x002fce0000400000 */
.L_x_11:
[----:B------:R-:W-:Y:S05]  /*0380*/  BSYNC.RECONVERGENT B0 ;  /* 0x0000000000007941 */ /* 0x000fea0003800200 */
.L_x_10:
[----:B------:R2:W-:Y:S01]  /*0390*/  STS [R7], R4 ;  /* 0x0000000407007388 */ /* 0x0005e20000000800 */
[----:B------:R-:W-:Y:S06]  /*03a0*/  BAR.SYNC.DEFER_BLOCKING 0x0 ;  /* 0x0000000000007b1d */ /* 0x000fec0000010000 */
[----:B------:R-:W-:Y:S05]  /*03b0*/  @!P0 BRA `(.L_x_12) ;  /* 0x00000000002c8947 */ /* 0x000fea0003800000 */
.L_x_13:
[----:B------:R-:W-:-:S04]  /*03c0*/  SHF.R.U32.HI R9, RZ, 0x1, R6 ;  /* 0x00000001ff097819 */ /* 0x000fc80000011606 */
[----:B------:R-:W-:-:S13]  /*03d0*/  ISETP.GE.U32.AND P0, PT, R2, R9, PT ;  /* 0x000000090200720c */ /* 0x000fda0003f06070 */
[----:B--2---:R-:W-:Y:S01]  /*03e0*/  @!P0 LEA R4, R9, R7, 0x2 ;  /* 0x0000000709048211 */ /* 0x004fe200078e10ff */
[----:B------:R-:W-:Y:S05]  /*03f0*/  @!P0 LDS R5, [R7] ;  /* 0x0000000007058984 */ /* 0x000fea0000000800 */
[----:B------:R-:W2:Y:S02]  /*0400*/  @!P0 LDS R4, [R4] ;  /* 0x0000000004048984 */ /* 0x000ea40000000800 */
[----:B--2---:R-:W-:-:S05]  /*0410*/  @!P0 FADD R8, R4, R5 ;  /* 0x0000000504088221 */ /* 0x004fca0000000000 */
[----:B------:R3:W-:Y:S01]  /*0420*/  @!P0 STS [R7], R8 ;  /* 0x0000000807008388 */ /* 0x0007e20000000800 */
[----:B------:R-:W-:Y:S01]  /*0430*/  BAR.SYNC.DEFER_BLOCKING 0x0 ;  /* 0x0000000000007b1d */ /* 0x000fe20000010000 */
[----:B------:R-:W-:Y:S02]  /*0440*/  ISETP.GT.U32.AND P0, PT, R6, 0x3, PT ;  /* 0x000000030600780c */ /* 0x000fe40003f04070 */
[----:B------:R-:W-:-:S11]  /*0450*/  MOV R6, R9 ;  /* 0x0000000900067202 */ /* 0x000fd60000000f00 */
[----:B---3--:R-:W-:Y:S05]  /*0460*/  @P0 BRA `(.L_x_13) ;  /* 0xfffffffc00d40947 */ /* 0x008fea000383ffff */
.L_x_12:
[----:B------:R-:W3:Y:S02]  /*0470*/  LDCU UR4, c[0x0][0x390] ;  /* 0x00007200ff0477ac */ /* 0x000ee40008000800 */
[----:B---3--:R-:W-:-:S13]  /*0480*/  ISETP.GE.AND P0, PT, R2, UR4, PT ;  /* 0x0000000402007c0c */ /* 0x008fda000bf06270 */
[----:B------:R-:W-:Y:S05]  /*0490*/  @P0 EXIT ;  /* 0x000000000000094d */ /* 0x000fea0003800000 */
[----:B------:R-:W3:Y:S01]  /*04a0*/  S2UR UR5, SR_CgaCtaId ;  /* 0x00000000000579c3 */ /* 0x000ee20000008800 */
[----:B------:R-:W-:Y:S01]  /*04b0*/  UMOV UR4, 0x400 ;  /* 0x0000040000047882 */ /* 0x000fe20000000000 */
[----:B------:R-:W-:Y:S02]  /*04c0*/  HFMA2 R5, -RZ, RZ, 1.5048828125, 33.21875 ;  /* 0x3e055027ff057431 */ /* 0x000fe400000001ff */
[----:B01----:R-:W-:Y:S01]  /*04d0*/  FADD R0, -R3, R0 ;  /* 0x0000000003007221 */ /* 0x003fe20000000100 */
[----:B---3--:R-:W-:-:S09]  /*04e0*/  ULEA UR4, UR5, UR4, 0x18 ;  /* 0x0000000405047291 */ /* 0x008fd2000f8ec0ff */
[----:B------:R-:W0:Y:S02]  /*04f0*/  LDS R6, [UR4] ;  /* 0x00000004ff067984 */ /* 0x000e240008000800 */
[----:B0-----:R-:W-:-:S13]  /*0500*/  FSETP.GEU.AND P0, PT, R6, 1.175494350822287508e-38, PT ;  /* 0x008000000600780b */ /* 0x001fda0003f0e000 */
[----:B------:R-:W-:-:S04]  /*0510*/  @!P0 FMUL R6, R6, 8388608 ;  /* 0x4b00000006068820 */ /* 0x000fc80000400000 */
[----:B--2---:R-:W-:-:S05]  /*0520*/  VIADD R4, R6, 0xc0d55555 ;  /* 0xc0d5555506047836 */ /* 0x004fca0000000000 */
[----:B------:R-:W-:-:S04]  /*0530*/  LOP3.LUT R9, R4, 0xff800000, RZ, 0xc0, !PT ;  /* 0xff80000004097812 */ /* 0x000fc800078ec0ff */
[-C--:B------:R-:W-:Y:S02]  /*0540*/  IADD3 R4, PT, PT, R6, -R9.reuse, RZ ;  /* 0x8000000906047210 */ /* 0x080fe40007ffe0ff */
[----:B------:R-:W-:Y:S02]  /*0550*/  I2FP.F32.S32 R8, R9 ;  /* 0x0000000900087245 */ /* 0x000fe40000201400 */
[----:B------:R-:W-:Y:S01]  /*0560*/  MOV R9, 0x7f800000 ;  /* 0x7f80000000097802 */ /* 0x000fe20000000f00 */
[----:B------:R-:W-:-:S04]  /*0570*/  FADD R10, R4, -1 ;  /* 0xbf800000040a7421 */ /* 0x000fc80000000000 */
[----:B------:R-:W-:-:S04]  /*0580*/  FFMA R5, R10, -R5, 0.14084610342979431152 ;  /* 0x3e1039f60a057423 */ /* 0x000fc80000000805 */
[----:B------:R-:W-:-:S04]  /*0590*/  FFMA R5, R10, R5, -0.12148627638816833496 ;  /* 0xbdf8cdcc0a057423 */ /* 0x000fc80000000005 */
[----:B------:R-:W-:-:S04]  /*05a0*/  FFMA R5, R10, R5, 0.13980610668659210205 ;  /* 0x3e0f29550a057423 */ /* 0x000fc80000000005 */
[----:B------:R-:W-:-:S04]  /*05b0*/  FFMA R5, R10, R5, -0.16684235632419586182 ;  /* 0xbe2ad8b90a057423 */ /* 0x000fc80000000005 */
[----:B------:R-:W-:-:S04]  /*05c0*/  FFMA R5, R10, R5, 0.20012299716472625732 ;  /* 0x3e4ced0b0a057423 */ /* 0x000fc80000000005 */
[----:B------:R-:W-:-:S04]  /*05d0*/  FFMA R5, R10, R5, -0.24999669194221496582 ;  /* 0xbe7fff220a057423 */ /* 0x000fc80000000005 */
[C---:B------:R-:W-:Y:S02]  /*05e0*/  FFMA R7, R10.reuse, R5, 0.33333182334899902344 ;  /* 0x3eaaaa780a077423 */ /* 0x040fe40000000005 */
[----:B------:R-:W0:Y:S02]  /*05f0*/  LDC.64 R4, c[0x0][0x388] ;  /* 0x0000e200ff047b82 */ /* 0x000e240000000a00 */
[----:B------:R-:W-:Y:S01]  /*0600*/  FFMA R11, R10, R7, -0.5 ;  /* 0xbf0000000a0b7423 */ /* 0x000fe20000000007 */
[----:B------:R-:W-:Y:S02]  /*0610*/  FSEL R7, RZ, -23, P0 ;  /* 0xc1b80000ff077808 */ /* 0x000fe40000000000 */
[----:B------:R-:W-:Y:S01]  /*0620*/  ISETP.GT.U32.AND P0, PT, R6, 0x7f7fffff, PT ;  /* 0x7f7fffff0600780c */ /* 0x000fe20003f04070 */
[----:B------:R-:W-:Y:S02]  /*0630*/  FMUL R11, R10, R11 ;  /* 0x0000000b0a0b7220 */ /* 0x000fe40000400000 */
[----:B------:R-:W-:-:S02]  /*0640*/  FFMA R7, R8, 1.1920928955078125e-07, R7 ;  /* 0x3400000008077823 */ /* 0x000fc40000000007 */
[----:B------:R-:W-:-:S04]  /*0650*/  FFMA R10, R10, R11, R10 ;  /* 0x0000000b0a0a7223 */ /* 0x000fc8000000000a */
[----:B------:R-:W-:-:S04]  /*0660*/  FFMA R7, R7, 0.69314718246459960938, R10 ;  /* 0x3f31721807077823 */ /* 0x000fc8000000000a */
[C---:B------:R-:W-:Y:S01]  /*0670*/  @P0 FFMA R7, R6.reuse, R9, +INF ;  /* 0x7f80000006070423 */ /* 0x040fe20000000009 */
[----:B------:R-:W-:-:S04]  /*0680*/  FSETP.NEU.AND P0, PT, R6, RZ, PT ;  /* 0x000000ff0600720b */ /* 0x000fc80003f0d000 */
[----:B------:R-:W-:Y:S01]  /*0690*/  FSEL R7, R7, -INF , P0 ;  /* 0xff80000007077808 */ /* 0x000fe20000000000 */
[----:B0-----:R-:W-:-:S04]  /*06a0*/  IMAD.WIDE.U32 R4, R2, 0x4, R4 ;  /* 0x0000000402047825 */ /* 0x001fc800078e0004 */
[----:B------:R-:W-:-:S05]  /*06b0*/  FADD R7, R0, -R7 ;  /* 0x8000000700077221 */ /* 0x000fca0000000000 */
[----:B------:R-:W-:Y:S01]  /*06c0*/  STG.E desc[UR6][R4.64], R7 ;  /* 0x0000000704007986 */ /* 0x000fe2000c101906 */
[----:B------:R-:W-:Y:S05]  /*06d0*/  EXIT ;  /* 0x000000000000794d */ /* 0x000fea0003800000 */
.L_x_14:
        /* <DEDUP_REMOVED lines=10> */
.L_x_38:


//--------------------- .text._Z13relu_backwardPKfS0_Pfi --------------------------
	.section	.text._Z13relu_backwardPKfS0_Pfi,"ax",@progbits
	.align	128
        .global         _Z13relu_backwardPKfS0_Pfi
        .type           _Z13relu_backwardPKfS0_Pfi,@function
        .size           _Z13relu_backwardPKfS0_Pfi,(.L_x_39 - _Z13relu_backwardPKfS0_Pfi)
        .other          _Z13relu_backwardPKfS0_Pfi,@"STO_CUDA_ENTRY STV_DEFAULT"
_Z13relu_backwardPKfS0_Pfi:
.text._Z13relu_backwardPKfS0_Pfi:
        /* <DEDUP_REMOVED lines=13> */
[----:B------:R-:W-:Y:S01]  /*00d0*/  BSSY.RECONVERGENT B0, `(.L_x_15) ;  /* 0x0000008000007945 */ /* 0x000fe20003800200 */
[----:B------:R-:W-:Y:S02]  /*00e0*/  HFMA2 R9, -RZ, RZ, 0, 0 ;  /* 0x00000000ff097431 */ /* 0x000fe400000001ff */
[----:B--2---:R-:W-:Y:S01]  /*00f0*/  IMAD.WIDE R4, R7, 0x4, R4 ;  /* 0x0000000407047825 */ /* 0x004fe200078e0204 */
[----:B---3--:R-:W-:-:S13]  /*0100*/  FSETP.GT.AND P0, PT, R2, RZ, PT ;  /* 0x000000ff0200720b */ /* 0x008fda0003f04000 */
[----:B------:R-:W-:Y:S05]  /*0110*/  @!P0 BRA `(.L_x_16) ;  /* 0x00000000000c8947 */ /* 0x000fea0003800000 */
[----:B------:R-:W0:Y:S02]  /*0120*/  LDC.64 R2, c[0x0][0x388] ;  /* 0x0000e200ff027b82 */ /* 0x000e240000000a00 */
[----:B0-----:R-:W-:-:S05]  /*0130*/  IMAD.WIDE R2, R7, 0x4, R2 ;  /* 0x0000000407027825 */ /* 0x001fca00078e0202 */
[----:B------:R0:W5:Y:S02]  /*0140*/  LDG.E R9, desc[UR4][R2.64] ;  /* 0x0000000402097981 */ /* 0x000164000c1e1900 */
.L_x_16:
[----:B------:R-:W-:Y:S05]  /*0150*/  BSYNC.RECONVERGENT B0 ;  /* 0x0000000000007941 */ /* 0x000fea0003800200 */
.L_x_15:
[----:B-----5:R-:W-:Y:S01]  /*0160*/  STG.E desc[UR4][R4.64], R9 ;  /* 0x0000000904007986 */ /* 0x020fe2000c101904 */
[----:B------:R-:W-:Y:S05]  /*0170*/  EXIT ;  /* 0x000000000000794d */ /* 0x000fea0003800000 */
.L_x_17:
        /* <DEDUP_REMOVED lines=16> */
.L_x_39:


//--------------------- .text._Z12relu_forwardPKfPfi --------------------------
	.section	.text._Z12relu_forwardPKfPfi,"ax",@progbits
	.align	128
        .global         _Z12relu_forwardPKfPfi
        .type           _Z12relu_forwardPKfPfi,@function
        .size           _Z12relu_forwardPKfPfi,(.L_x_40 - _Z12relu_forwardPKfPfi)
        .other          _Z12relu_forwardPKfPfi,@"STO_CUDA_ENTRY STV_DEFAULT"
_Z12relu_forwardPKfPfi:
.text._Z12relu_forwardPKfPfi:
        /* <DEDUP_REMOVED lines=13> */
[----:B--2---:R-:W-:Y:S01]  /*00d0*/  IMAD.WIDE R4, R7, 0x4, R4 ;  /* 0x0000000407047825 */ /* 0x004fe200078e0204 */
[----:B---3--:R-:W-:-:S05]  /*00e0*/  FMNMX R7, RZ, R2, !PT ;  /* 0x00000002ff077209 */ /* 0x008fca0007800000 */
[----:B------:R-:W-:Y:S01]  /*00f0*/  STG.E desc[UR4][R4.64], R7 ;  /* 0x0000000704007986 */ /* 0x000fe2000c101904 */
[----:B------:R-:W-:Y:S05]  /*0100*/  EXIT ;  /* 0x000000000000794d */ /* 0x000fea0003800000 */
.L_x_18:
        /* <DEDUP_REMOVED lines=15> */
.L_x_40:


//--------------------- .text._Z17dense_backward_dWPKfS0_Pfii --------------------------
	.section	.text._Z17dense_backward_dWPKfS0_Pfii,"ax",@progbits
	.align	128
        .global         _Z17dense_backward_dWPKfS0_Pfii
        .type           _Z17dense_backward_dWPKfS0_Pfii,@function
        .size           _Z17dense_backward_dWPKfS0_Pfii,(.L_x_41 - _Z17dense_backward_dWPKfS0_Pfii)
        .other          _Z17dense_backward_dWPKfS0_Pfii,@"STO_CUDA_ENTRY STV_DEFAULT"
_Z17dense_backward_dWPKfS0_Pfii:
.text._Z17dense_backward_dWPKfS0_Pfii:
[----:B------:R-:W-:Y:S08]  /*0000*/  LDC R1, c[0x0][0x37c] ;  /* 0x0000df00ff017b82 */ /* 0x000ff00000000800 */
[----:B------:R-:W0:Y:S01]  /*0010*/  LDC R0, c[0x0][0x39c] ;  /* 0x0000e700ff007b82 */ /* 0x000e220000000800 */
[----:B------:R-:W1:Y:S07]  /*0020*/  S2R R6, SR_TID.X ;  /* 0x0000000000067919 */ /* 0x000e6e0000002100 */
[----:B------:R-:W1:Y:S08]  /*0030*/  S2UR UR4, SR_CTAID.X ;  /* 0x00000000000479c3 */ /* 0x000e700000002500 */
[----:B------:R-:W1:Y:S01]  /*0040*/  LDC R7, c[0x0][0x360] ;  /* 0x0000d800ff077b82 */ /* 0x000e620000000800 */
[----:B0-----:R-:W-:-:S04]  /*0050*/  IABS R9, R0 ;  /* 0x0000000000097213 */ /* 0x001fc80000000000 */
[----:B------:R-:W0:Y:S01]  /*0060*/  I2F.RP R4, R9 ;  /* 0x0000000900047306 */ /* 0x000e220000209400 */
[----:B-1----:R-:W-:Y:S01]  /*0070*/  IMAD R7, R7, UR4, R6 ;  /* 0x0000000407077c24 */ /* 0x002fe2000f8e0206 */
[----:B------:R-:W1:Y:S06]  /*0080*/  LDCU UR4, c[0x0][0x398] ;  /* 0x00007300ff0477ac */ /* 0x000e6c0008000800 */
[----:B0-----:R-:W0:Y:S01]  /*0090*/  MUFU.RCP R4, R4 ;  /* 0x0000000400047308 */ /* 0x001e220000001000 */
[----:B------:R-:W-:Y:S01]  /*00a0*/  IABS R6, R7 ;  /* 0x0000000700067213 */ /* 0x000fe20000000000 */
[----:B0-----:R-:W-:-:S06]  /*00b0*/  VIADD R2, R4, 0xffffffe ;  /* 0x0ffffffe04027836 */ /* 0x001fcc0000000000 */
[----:B------:R0:W2:Y:S02]  /*00c0*/  F2I.FTZ.U32.TRUNC.NTZ R3, R2 ;  /* 0x0000000200037305 */ /* 0x0000a4000021f000 */
[----:B0-----:R-:W-:Y:S02]  /*00d0*/  HFMA2 R2, -RZ, RZ, 0, 0 ;  /* 0x00000000ff027431 */ /* 0x001fe400000001ff */
[----:B--2---:R-:W-:-:S04]  /*00e0*/  IMAD.MOV R8, RZ, RZ, -R3 ;  /* 0x000000ffff087224 */ /* 0x004fc800078e0a03 */
[----:B------:R-:W-:Y:S01]  /*00f0*/  IMAD R5, R8, R9, RZ ;  /* 0x0000000908057224 */ /* 0x000fe200078e02ff */
[----:B------:R-:W-:-:S03]  /*0100*/  LOP3.LUT R8, RZ, R0, RZ, 0x33, !PT ;  /* 0x00000000ff087212 */ /* 0x000fc600078e33ff */
[----:B------:R-:W-:Y:S01]  /*0110*/  IMAD.HI.U32 R3, R3, R5, R2 ;  /* 0x0000000503037227 */ /* 0x000fe200078e0002 */
[----:B------:R-:W-:-:S04]  /*0120*/  LOP3.LUT R2, R7, R0, RZ, 0x3c, !PT ;  /* 0x0000000007027212 */ /* 0x000fc800078e3cff */
[----:B------:R-:W-:Y:S01]  /*0130*/  ISETP.GE.AND P0, PT, R2, RZ, PT ;  /* 0x000000ff0200720c */ /* 0x000fe20003f06270 */
[----:B------:R-:W-:-:S04]  /*0140*/  IMAD.HI.U32 R3, R3, R6, RZ ;  /* 0x0000000603037227 */ /* 0x000fc800078e00ff */
[----:B------:R-:W-:-:S04]  /*0150*/  IMAD.MOV R4, RZ, RZ, -R3 ;  /* 0x000000ffff047224 */ /* 0x000fc800078e0a03 */
[----:B------:R-:W-:-:S05]  /*0160*/  IMAD R6, R9, R4, R6 ;  /* 0x0000000409067224 */ /* 0x000fca00078e0206 */
[----:B------:R-:W-:-:S13]  /*0170*/  ISETP.GT.U32.AND P2, PT, R9, R6, PT ;  /* 0x000000060900720c */ /* 0x000fda0003f44070 */
[----:B------:R-:W-:Y:S01]  /*0180*/  @!P2 IMAD.IADD R6, R6, 0x1, -R9 ;  /* 0x000000010606a824 */ /* 0x000fe200078e0a09 */
[----:B------:R-:W-:-:S04]  /*0190*/  @!P2 IADD3 R3, PT, PT, R3, 0x1, RZ ;  /* 0x000000010303a810 */ /* 0x000fc80007ffe0ff */
[----:B------:R-:W-:-:S13]  /*01a0*/  ISETP.GE.U32.AND P1, PT, R6, R9, PT ;  /* 0x000000090600720c */ /* 0x000fda0003f26070 */
[----:B------:R-:W-:Y:S01]  /*01b0*/  @P1 VIADD R3, R3, 0x1 ;  /* 0x0000000103031836 */ /* 0x000fe20000000000 */
[----:B------:R-:W-:-:S04]  /*01c0*/  ISETP.NE.AND P1, PT, R0, RZ, PT ;  /* 0x000000ff0000720c */ /* 0x000fc80003f25270 */
[----:B------:R-:W-:-:S04]  /*01d0*/  @!P0 IADD3 R3, PT, PT, -R3, RZ, RZ ;  /* 0x000000ff03038210 */ /* 0x000fc80007ffe1ff */
[----:B------:R-:W-:-:S04]  /*01e0*/  SEL R11, R8, R3, !P1 ;  /* 0x00000003080b7207 */ /* 0x000fc80004800000 */
[----:B-1----:R-:W-:-:S04]  /*01f0*/  ISETP.GE.AND P0, PT, R11, UR4, PT ;  /* 0x000000040b007c0c */ /* 0x002fc8000bf06270 */
[----:B------:R-:W-:-:S13]  /*0200*/  ISETP.LT.OR P0, PT, R0, RZ, P0 ;  /* 0x000000ff0000720c */ /* 0x000fda0000701670 */
[----:B------:R-:W-:Y:S05]  /*0210*/  @P0 EXIT ;  /* 0x000000000000094d */ /* 0x000fea0003800000 */
[----:B------:R-:W0:Y:S01]  /*0220*/  LDC.64 R2, c[0x0][0x380] ;  /* 0x0000e000ff027b82 */ /* 0x000e220000000a00 */
[----:B------:R-:W-:Y:S01]  /*0230*/  ISETP.GE.AND P2, PT, R7, RZ, PT ;  /* 0x000000ff0700720c */ /* 0x000fe20003f46270 */
[----:B------:R-:W-:Y:S01]  /*0240*/  IMAD.IADD R7, R6, 0x1, -R9 ;  /* 0x0000000106077824 */ /* 0x000fe200078e0a09 */
[-C--:B------:R-:W-:Y:S01]  /*0250*/  ISETP.GT.U32.AND P0, PT, R9, R6.reuse, PT ;  /* 0x000000060900720c */ /* 0x080fe20003f04070 */
[----:B------:R-:W1:Y:S03]  /*0260*/  LDCU.64 UR4, c[0x0][0x358] ;  /* 0x00006b00ff0477ac */ /* 0x000e660008000a00 */
[----:B------:R-:W-:Y:S01]  /*0270*/  SEL R7, R7, R6, !P0 ;  /* 0x0000000607077207 */ /* 0x000fe20004000000 */
[----:B------:R-:W2:Y:S06]  /*0280*/  LDC.64 R4, c[0x0][0x388] ;  /* 0x0000e200ff047b82 */ /* 0x000eac0000000a00 */
[----:B------:R-:W-:-:S04]  /*0290*/  @!P2 IADD3 R7, PT, PT, -R7, RZ, RZ ;  /* 0x000000ff0707a210 */ /* 0x000fc80007ffe1ff */
[----:B------:R-:W-:Y:S02]  /*02a0*/  SEL R9, R8, R7, !P1 ;  /* 0x0000000708097207 */ /* 0x000fe40004800000 */
[----:B------:R-:W3:Y:S01]  /*02b0*/  LDC.64 R6, c[0x0][0x390] ;  /* 0x0000e400ff067b82 */ /* 0x000ee20000000a00 */
[----:B0-----:R-:W-:-:S06]  /*02c0*/  IMAD.WIDE R2, R11, 0x4, R2 ;  /* 0x000000040b027825 */ /* 0x001fcc00078e0202 */
[----:B-1----:R-:W4:Y:S01]  /*02d0*/  LDG.E R2, desc[UR4][R2.64] ;  /* 0x0000000402027981 */ /* 0x002f22000c1e1900 */
[----:B--2---:R-:W-:-:S06]  /*02e0*/  IMAD.WIDE R4, R9, 0x4, R4 ;  /* 0x0000000409047825 */ /* 0x004fcc00078e0204 */
[----:B------:R-:W4:Y:S01]  /*02f0*/  LDG.E R5, desc[UR4][R4.64] ;  /* 0x0000000404057981 */ /* 0x000f22000c1e1900 */
[----:B------:R-:W-:-:S04]  /*0300*/  IMAD R9, R11, R0, R9 ;  /* 0x000000000b097224 */ /* 0x000fc800078e0209 */
[----:B---3--:R-:W-:-:S04]  /*0310*/  IMAD.WIDE R6, R9, 0x4, R6 ;  /* 0x0000000409067825 */ /* 0x008fc800078e0206 */
[----:B----4-:R-:W-:-:S05]  /*0320*/  FMUL R9, R2, R5 ;  /* 0x0000000502097220 */ /* 0x010fca0000400000 */
[----:B------:R-:W-:Y:S01]  /*0330*/  STG.E desc[UR4][R6.64], R9 ;  /* 0x0000000906007986 */ /* 0x000fe2000c101904 */
[----:B------:R-:W-:Y:S05]  /*0340*/  EXIT ;  /* 0x000000000000794d */ /* 0x000fea0003800000 */
.L_x_19:
        /* <DEDUP_REMOVED lines=11> */
.L_x_41:


//--------------------- .text._Z17dense_backward_dXPKfS0_Pfii --------------------------
	.section	.text._Z17dense_backward_dXPKfS0_Pfii,"ax",@progbits
	.align	128
        .global         _Z17dense_backward_dXPKfS0_Pfii
        .type           _Z17dense_backward_dXPKfS0_Pfii,@function
        .size           _Z17dense_backward_dXPKfS0_Pfii,(.L_x_42 - _Z17dense_backward_dXPKfS0_Pfii)
        .other          _Z17dense_backward_dXPKfS0_Pfii,@"STO_CUDA_ENTRY STV_DEFAULT"
_Z17dense_backward_dXPKfS0_Pfii:
.text._Z17dense_backward_dXPKfS0_Pfii:
        /* <DEDUP_REMOVED lines=8> */
[----:B------:R-:W0:Y:S01]  /*0080*/  LDCU UR8, c[0x0][0x39c] ;  /* 0x00007380ff0877ac */ /* 0x000e220008000800 */
[----:B------:R-:W-:Y:S01]  /*0090*/  HFMA2 R15, -RZ, RZ, 0, 0 ;  /* 0x00000000ff0f7431 */ /* 0x000fe200000001ff */
[----:B------:R-:W1:Y:S01]  /*00a0*/  LDCU.64 UR16, c[0x0][0x358] ;  /* 0x00006b00ff1077ac */ /* 0x000e620008000a00 */
[----:B0-----:R-:W-:-:S09]  /*00b0*/  UISETP.GE.AND UP0, UPT, UR8, 0x1, UPT ;  /* 0x000000010800788c */ /* 0x001fd2000bf06270 */
[----:B-1----:R-:W-:Y:S05]  /*00c0*/  BRA.U !UP0, `(.L_x_20) ;  /* 0x0000000908647547 */ /* 0x002fea000b800000 */
[----:B------:R-:W-:Y:S02]  /*00d0*/  UISETP.GE.U32.AND UP1, UPT, UR8, 0x10, UPT ;  /* 0x000000100800788c */ /* 0x000fe4000bf26070 */
[----:B------:R-:W-:Y:S01]  /*00e0*/  IMAD R7, R0, UR8, RZ ;  /* 0x0000000800077c24 */ /* 0x000fe2000f8e02ff */
[----:B------:R-:W-:Y:S01]  /*00f0*/  ULOP3.LUT UR9, UR8, 0xf, URZ, 0xc0, !UPT ;  /* 0x0000000f08097892 */ /* 0x000fe2000f8ec0ff */
[----:B------:R-:W-:Y:S02]  /*0100*/  MOV R15, RZ ;  /* 0x000000ff000f7202 */ /* 0x000fe40000000f00 */
[----:B------:R-:W-:Y:S01]  /*0110*/  MOV R8, RZ ;  /* 0x000000ff00087202 */ /* 0x000fe20000000f00 */
[----:B------:R-:W-:Y:S02]  /*0120*/  UISETP.NE.AND UP0, UPT, UR9, URZ, UPT ;  /* 0x000000ff0900728c */ /* 0x000fe4000bf05270 */
[----:B------:R-:W-:Y:S09]  /*0130*/  BRA.U !UP1, `(.L_x_21) ;  /* 0x0000000509147547 */ /* 0x000ff2000b800000 */
[----:B------:R-:W0:Y:S01]  /*0140*/  LDCU.128 UR12, c[0x0][0x380] ;  /* 0x00007000ff0c77ac */ /* 0x000e220008000c00 */
[----:B------:R-:W-:Y:S02]  /*0150*/  MOV R15, RZ ;  /* 0x000000ff000f7202 */ /* 0x000fe40000000f00 */
[----:B------:R-:W-:Y:S01]  /*0160*/  MOV R6, R7 ;  /* 0x0000000700067202 */ /* 0x000fe20000000f00 */
[----:B------:R-:W-:-:S04]  /*0170*/  ULOP3.LUT UR10, UR8, 0x7ffffff0, URZ, 0xc0, !UPT ;  /* 0x7ffffff0080a7892 */ /* 0x000fc8000f8ec0ff */
[----:B------:R-:W-:Y:S02]  /*0180*/  UIADD3 UR11, UPT, UPT, -UR10, URZ, URZ ;  /* 0x000000ff0a0b7290 */ /* 0x000fe4000fffe1ff */
[----:B------:R-:W-:Y:S01]  /*0190*/  MOV R8, UR10 ;  /* 0x0000000a00087c02 */ /* 0x000fe20008000f00 */
[----:B0-----:R-:W-:Y:S02]  /*01a0*/  UIADD3 UR6, UP1, UPT, UR12, 0x20, URZ ;  /* 0x000000200c067890 */ /* 0x001fe4000ff3e0ff */
[----:B------:R-:W-:Y:S02]  /*01b0*/  UIADD3 UR4, UP2, UPT, UR14, 0x20, URZ ;  /* 0x000000200e047890 */ /* 0x000fe4000ff5e0ff */
[----:B------:R-:W-:Y:S02]  /*01c0*/  UIADD3.X UR7, UPT, UPT, URZ, UR13, URZ, UP1, !UPT ;  /* 0x0000000dff077290 */ /* 0x000fe40008ffe4ff */
[----:B------:R-:W-:Y:S01]  /*01d0*/  MOV R2, UR6 ;  /* 0x0000000600027c02 */ /* 0x000fe20008000f00 */
[----:B------:R-:W-:-:S03]  /*01e0*/  UIADD3.X UR5, UPT, UPT, URZ, UR15, URZ, UP2, !UPT ;  /* 0x0000000fff057290 */ /* 0x000fc600097fe4ff */
[----:B------:R-:W-:-:S09]  /*01f0*/  MOV R3, UR7 ;  /* 0x0000000700037c02 */ /* 0x000fd20008000f00 */
.L_x_22:
[----:B------:R-:W-:Y:S01]  /*0200*/  MOV R4, UR4 ;  /* 0x0000000400047c02 */ /* 0x000fe20008000f00 */
[----:B------:R-:W2:Y:S01]  /*0210*/  LDG.E R16, desc[UR16][R2.64+-0x20] ;  /* 0xffffe01002107981 */ /* 0x000ea2000c1e1900 */
[----:B------:R-:W-:-:S03]  /*0220*/  MOV R5, UR5 ;  /* 0x0000000500057c02 */ /* 0x000fc60008000f00 */
[----:B------:R-:W3:Y:S01]  /*0230*/  LDG.E R18, desc[UR16][R2.64+-0x1c] ;  /* 0xffffe41002127981 */ /* 0x000ee2000c1e1900 */
[----:B------:R-:W-:-:S03]  /*0240*/  IMAD.WIDE R4, R6, 0x4, R4 ;  /* 0x0000000406047825 */ /* 0x000fc600078e0204 */
[----:B------:R-:W4:Y:S04]  /*0250*/  LDG.E R19, desc[UR16][R2.64+-0x18] ;  /* 0xffffe81002137981 */ /* 0x000f28000c1e1900 */
[----:B------:R-:W2:Y:S04]  /*0260*/  LDG.E R17, desc[UR16][R4.64+-0x20] ;  /* 0xffffe01004117981 */ /* 0x000ea8000c1e1900 */
[----:B------:R-:W3:Y:S04]  /*0270*/  LDG.E R25, desc[UR16][R4.64+-0x1c] ;  /* 0xffffe41004197981 */ /* 0x000ee8000c1e1900 */
[----:B------:R-:W4:Y:S04]  /*0280*/  LDG.E R20, desc[UR16][R4.64+-0x18] ;  /* 0xffffe81004147981 */ /* 0x000f28000c1e1900 */
[----:B------:R-:W5:Y:S04]  /*0290*/  LDG.E R22, desc[UR16][R2.64+-0x14] ;  /* 0xffffec1002167981 */ /* 0x000f68000c1e1900 */
        /* <DEDUP_REMOVED lines=8> */
[----:B------:R-:W5:Y:S01]  /*0320*/  LDG.E R14, desc[UR16][R4.64+-0x4] ;  /* 0xfffffc10040e7981 */ /* 0x000f62000c1e1900 */
[----:B--2---:R-:W-:-:S03]  /*0330*/  FFMA R17, R16, R17, R15 ;  /* 0x0000001110117223 */ /* 0x004fc6000000000f */
[----:B------:R-:W2:Y:S04]  /*0340*/  LDG.E R15, desc[UR16][R2.64] ;  /* 0x00000010020f7981 */ /* 0x000ea8000c1e1900 */
[----:B------:R-:W2:Y:S01]  /*0350*/  LDG.E R16, desc[UR16][R4.64] ;  /* 0x0000001004107981 */ /* 0x000ea2000c1e1900 */
[----:B---3--:R-:W-:-:S03]  /*0360*/  FFMA R26, R18, R25, R17 ;  /* 0x00000019121a7223 */ /* 0x008fc60000000011 */
[----:B------:R-:W3:Y:S01]  /*0370*/  LDG.E R17, desc[UR16][R2.64+0x4] ;  /* 0x0000041002117981 */ /* 0x000ee2000c1e1900 */
[----:B----4-:R-:W-:-:S03]  /*0380*/  FFMA R25, R19, R20, R26 ;  /* 0x0000001413197223 */ /* 0x010fc6000000001a */
[----:B------:R-:W3:Y:S04]  /*0390*/  LDG.E R18, desc[UR16][R4.64+0x4] ;  /* 0x0000041004127981 */ /* 0x000ee8000c1e1900 */
[----:B------:R-:W4:Y:S01]  /*03a0*/  LDG.E R19, desc[UR16][R2.64+0x8] ;  /* 0x0000081002137981 */ /* 0x000f22000c1e1900 */
[----:B-----5:R-:W-:-:S03]  /*03b0*/  FFMA R26, R22, R21, R25 ;  /* 0x00000015161a7223 */ /* 0x020fc60000000019 */
[----:B------:R-:W4:Y:S04]  /*03c0*/  LDG.E R20, desc[UR16][R4.64+0x8] ;  /* 0x0000081004147981 */ /* 0x000f28000c1e1900 */
[----:B------:R-:W5:Y:S01]  /*03d0*/  LDG.E R21, desc[UR16][R2.64+0xc] ;  /* 0x00000c1002157981 */ /* 0x000f62000c1e1900 */
[----:B------:R-:W-:-:S03]  /*03e0*/  FFMA R26, R23, R24, R26 ;  /* 0x00000018171a7223 */ /* 0x000fc6000000001a */
[----:B------:R-:W5:Y:S04]  /*03f0*/  LDG.E R22, desc[UR16][R4.64+0xc] ;  /* 0x00000c1004167981 */ /* 0x000f68000c1e1900 */
[----:B------:R-:W5:Y:S01]  /*0400*/  LDG.E R23, desc[UR16][R2.64+0x10] ;  /* 0x0000101002177981 */ /* 0x000f62000c1e1900 */
[----:B------:R-:W-:-:S03]  /*0410*/  FFMA R26, R9, R10, R26 ;  /* 0x0000000a091a7223 */ /* 0x000fc6000000001a */
[----:B------:R-:W5:Y:S04]  /*0420*/  LDG.E R24, desc[UR16][R4.64+0x10] ;  /* 0x0000101004187981 */ /* 0x000f68000c1e1900 */
[----:B------:R-:W5:Y:S01]  /*0430*/  LDG.E R9, desc[UR16][R2.64+0x14] ;  /* 0x0000141002097981 */ /* 0x000f62000c1e1900 */
[----:B------:R-:W-:-:S03]  /*0440*/  FFMA R28, R11, R12, R26 ;  /* 0x0000000c0b1c7223 */ /* 0x000fc6000000001a */
[----:B------:R-:W5:Y:S04]  /*0450*/  LDG.E R10, desc[UR16][R4.64+0x14] ;  /* 0x00001410040a7981 */ /* 0x000f68000c1e1900 */
[----:B------:R-:W5:Y:S04]  /*0460*/  LDG.E R12, desc[UR16][R2.64+0x18] ;  /* 0x00001810020c7981 */ /* 0x000f68000c1e1900 */
[----:B------:R-:W5:Y:S04]  /*0470*/  LDG.E R11, desc[UR16][R4.64+0x18] ;  /* 0x00001810040b7981 */ /* 0x000f68000c1e1900 */
[----:B------:R-:W5:Y:S04]  /*0480*/  LDG.E R26, desc[UR16][R4.64+0x1c] ;  /* 0x00001c10041a7981 */ /* 0x000f68000c1e1900 */
[----:B------:R0:W5:Y:S01]  /*0490*/  LDG.E R25, desc[UR16][R2.64+0x1c] ;  /* 0x00001c1002197981 */ /* 0x000162000c1e1900 */
[----:B------:R-:W-:Y:S01]  /*04a0*/  FFMA R14, R13, R14, R28 ;  /* 0x0000000e0d0e7223 */ /* 0x000fe2000000001c */
[----:B------:R-:W-:-:S04]  /*04b0*/  UIADD3 UR11, UPT, UPT, UR11, 0x10, URZ ;  /* 0x000000100b0b7890 */ /* 0x000fc8000fffe0ff */
[----:B------:R-:W-:Y:S01]  /*04c0*/  UISETP.NE.AND UP1, UPT, UR11, URZ, UPT ;  /* 0x000000ff0b00728c */ /* 0x000fe2000bf25270 */
[----:B0-----:R-:W-:Y:S02]  /*04d0*/  IADD3 R2, P0, PT, R2, 0x40, RZ ;  /* 0x0000004002027810 */ /* 0x001fe40007f1e0ff */
[----:B------:R-:W-:Y:S02]  /*04e0*/  IADD3 R6, PT, PT, R6, 0x10, RZ ;  /* 0x0000001006067810 */ /* 0x000fe40007ffe0ff */
[----:B------:R-:W-:Y:S01]  /*04f0*/  IADD3.X R3, PT, PT, RZ, R3, RZ, P0, !PT ;  /* 0x00000003ff037210 */ /* 0x000fe200007fe4ff */
[----:B--2---:R-:W-:-:S04]  /*0500*/  FFMA R14, R15, R16, R14 ;  /* 0x000000100f0e7223 */ /* 0x004fc8000000000e */
[----:B---3--:R-:W-:-:S04]  /*0510*/  FFMA R14, R17, R18, R14 ;  /* 0x00000012110e7223 */ /* 0x008fc8000000000e */
[----:B----4-:R-:W-:-:S04]  /*0520*/  FFMA R14, R19, R20, R14 ;  /* 0x00000014130e7223 */ /* 0x010fc8000000000e */
[----:B-----5:R-:W-:-:S04]  /*0530*/  FFMA R14, R21, R22, R14 ;  /* 0x00000016150e7223 */ /* 0x020fc8000000000e */
[----:B------:R-:W-:-:S04]  /*0540*/  FFMA R14, R23, R24, R14 ;  /* 0x00000018170e7223 */ /* 0x000fc8000000000e */
[----:B------:R-:W-:-:S04]  /*0550*/  FFMA R9, R9, R10, R14 ;  /* 0x0000000a09097223 */ /* 0x000fc8000000000e */
[----:B------:R-:W-:-:S04]  /*0560*/  FFMA R12, R12, R11, R9 ;  /* 0x0000000b0c0c7223 */ /* 0x000fc80000000009 */
[----:B------:R-:W-:Y:S01]  /*0570*/  FFMA R15, R25, R26, R12 ;  /* 0x0000001a190f7223 */ /* 0x000fe2000000000c */
[----:B------:R-:W-:Y:S06]  /*0580*/  BRA.U UP1, `(.L_x_22) ;  /* 0xfffffffd011c7547 */ /* 0x000fec000b83ffff */
.L_x_21:
[----:B------:R-:W-:Y:S05]  /*0590*/  BRA.U !UP0, `(.L_x_20) ;  /* 0x0000000508307547 */ /* 0x000fea000b800000 */
[----:B------:R-:W-:Y:S02]  /*05a0*/  UISETP.GE.U32.AND UP0, UPT, UR9, 0x8, UPT ;  /* 0x000000080900788c */ /* 0x000fe4000bf06070 */
[----:B------:R-:W-:-:S04]  /*05b0*/  ULOP3.LUT UR5, UR8, 0x7, URZ, 0xc0, !UPT ;  /* 0x0000000708057892 */ /* 0x000fc8000f8ec0ff */
[----:B------:R-:W-:-:S03]  /*05c0*/  UISETP.NE.AND UP1, UPT, UR5, URZ, UPT ;  /* 0x000000ff0500728c */ /* 0x000fc6000bf25270 */
[----:B------:R-:W-:Y:S08]  /*05d0*/  BRA.U !UP0, `(.L_x_23) ;  /* 0x0000000108787547 */ /* 0x000ff0000b800000 */
[----:B------:R-:W0:Y:S01]  /*05e0*/  LDC.64 R2, c[0x0][0x388] ;  /* 0x0000e200ff027b82 */ /* 0x000e220000000a00 */
[----:B------:R-:W-:-:S07]  /*05f0*/  IADD3 R9, PT, PT, R7, R8, RZ ;  /* 0x0000000807097210 */ /* 0x000fce0007ffe0ff */
[----:B------:R-:W1:Y:S01]  /*0600*/  LDC.64 R4, c[0x0][0x380] ;  /* 0x0000e000ff047b82 */ /* 0x000e620000000a00 */
[----:B0-----:R-:W-:-:S05]  /*0610*/  IMAD.WIDE R2, R9, 0x4, R2 ;  /* 0x0000000409027825 */ /* 0x001fca00078e0202 */
[----:B------:R-:W2:Y:S01]  /*0620*/  LDG.E R11, desc[UR16][R2.64] ;  /* 0x00000010020b7981 */ /* 0x000ea2000c1e1900 */
[----:B-1----:R-:W-:-:S03]  /*0630*/  IMAD.WIDE.U32 R4, R8, 0x4, R4 ;  /* 0x0000000408047825 */ /* 0x002fc600078e0004 */
[----:B------:R-:W3:Y:S04]  /*0640*/  LDG.E R12, desc[UR16][R2.64+0x4] ;  /* 0x00000410020c7981 */ /* 0x000ee8000c1e1900 */
[----:B------:R-:W2:Y:S04]  /*0650*/  LDG.E R10, desc[UR16][R4.64] ;  /* 0x00000010040a7981 */ /* 0x000ea8000c1e1900 */
[----:B------:R-:W3:Y:S04]  /*0660*/  LDG.E R13, desc[UR16][R4.64+0x4] ;  /* 0x00000410040d7981 */ /* 0x000ee8000c1e1900 */
[----:B------:R-:W4:Y:S04]  /*0670*/  LDG.E R14, desc[UR16][R2.64+0x8] ;  /* 0x00000810020e7981 */ /* 0x000f28000c1e1900 */
        /* <DEDUP_REMOVED lines=11> */
[----:B------:R-:W-:Y:S01]  /*0730*/  IADD3 R8, PT, PT, R8, 0x8, RZ ;  /* 0x0000000808087810 */ /* 0x000fe20007ffe0ff */
[----:B--2---:R-:W-:-:S04]  /*0740*/  FFMA R10, R10, R11, R15 ;  /* 0x0000000b0a0a7223 */ /* 0x004fc8000000000f */
[----:B---3--:R-:W-:-:S04]  /*0750*/  FFMA R10, R13, R12, R10 ;  /* 0x0000000c0d0a7223 */ /* 0x008fc8000000000a */
[----:B----4-:R-:W-:-:S04]  /*0760*/  FFMA R10, R17, R14, R10 ;  /* 0x0000000e110a7223 */ /* 0x010fc8000000000a */
[----:B-----5:R-:W-:-:S04]  /*0770*/  FFMA R10, R19, R16, R10 ;  /* 0x00000010130a7223 */ /* 0x020fc8000000000a */
[----:B------:R-:W-:-:S04]  /*0780*/  FFMA R10, R21, R18, R10 ;  /* 0x00000012150a7223 */ /* 0x000fc8000000000a */
[----:B------:R-:W-:-:S04]  /*0790*/  FFMA R23, R23, R20, R10 ;  /* 0x0000001417177223 */ /* 0x000fc8000000000a */
[----:B------:R-:W-:-:S04]  /*07a0*/  FFMA R6, R6, R9, R23 ;  /* 0x0000000906067223 */ /* 0x000fc80000000017 */
[----:B------:R-:W-:-:S07]  /*07b0*/  FFMA R15, R25, R22, R6 ;  /* 0x00000016190f7223 */ /* 0x000fce0000000006 */
.L_x_23:
        /* <DEDUP_REMOVED lines=17> */
[----:B------:R-:W5:Y:S01]  /*08d0*/  LDG.E R17, desc[UR16][R2.64+0xc] ;  /* 0x00000c1002117981 */ /* 0x000f62000c1e1900 */
[----:B------:R-:W-:Y:S01]  /*08e0*/  IADD3 R8, PT, PT, R8, 0x4, RZ ;  /* 0x0000000408087810 */ /* 0x000fe20007ffe0ff */
[----:B--2---:R-:W-:-:S04]  /*08f0*/  FFMA R6, R6, R9, R15 ;  /* 0x0000000906067223 */ /* 0x004fc8000000000f */
[----:B---3--:R-:W-:-:S04]  /*0900*/  FFMA R6, R11, R10, R6 ;  /* 0x0000000a0b067223 */ /* 0x008fc80000000006 */
[----:B----4-:R-:W-:-:S04]  /*0910*/  FFMA R6, R13, R12, R6 ;  /* 0x0000000c0d067223 */ /* 0x010fc80000000006 */
[----:B-----5:R-:W-:-:S07]  /*0920*/  FFMA R15, R17, R14, R6 ;  /* 0x0000000e110f7223 */ /* 0x020fce0000000006 */
.L_x_24:
[----:B------:R-:W-:Y:S05]  /*0930*/  BRA.U !UP1, `(.L_x_20) ;  /* 0x0000000109487547 */ /* 0x000fea000b800000 */
[----:B------:R-:W0:Y:S01]  /*0940*/  LDC.64 R2, c[0x0][0x380] ;  /* 0x0000e000ff027b82 */ /* 0x000e220000000a00 */
[----:B------:R-:W-:Y:S01]  /*0950*/  IADD3 R7, PT, PT, R7, R8, RZ ;  /* 0x0000000807077210 */ /* 0x000fe20007ffe0ff */
[----:B------:R-:W-:-:S06]  /*0960*/  UIADD3 UR4, UPT, UPT, -UR4, URZ, URZ ;  /* 0x000000ff04047290 */ /* 0x000fcc000fffe1ff */
[----:B------:R-:W1:Y:S01]  /*0970*/  LDC.64 R10, c[0x0][0x388] ;  /* 0x0000e200ff0a7b82 */ /* 0x000e620000000a00 */
[----:B0-----:R-:W-:-:S03]  /*0980*/  IMAD.WIDE.U32 R2, R8, 0x4, R2 ;  /* 0x0000000408027825 */ /* 0x001fc600078e0002 */
[----:B------:R-:W-:Y:S02]  /*0990*/  MOV R6, R2 ;  /* 0x0000000200067202 */ /* 0x000fe40000000f00 */
[----:B------:R-:W-:-:S07]  /*09a0*/  MOV R5, R3 ;  /* 0x0000000300057202 */ /* 0x000fce0000000f00 */
.L_x_25:
[----:B-1----:R-:W-:Y:S01]  /*09b0*/  IMAD.WIDE R2, R7, 0x4, R10 ;  /* 0x0000000407027825 */ /* 0x002fe200078e020a */
[----:B------:R-:W-:-:S05]  /*09c0*/  MOV R4, R6 ;  /* 0x0000000600047202 */ /* 0x000fca0000000f00 */
[----:B------:R-:W2:Y:S04]  /*09d0*/  LDG.E R2, desc[UR16][R2.64] ;  /* 0x0000001002027981 */ /* 0x000ea8000c1e1900 */
[----:B------:R0:W2:Y:S01]  /*09e0*/  LDG.E R4, desc[UR16][R4.64] ;  /* 0x0000001004047981 */ /* 0x0000a2000c1e1900 */
[----:B------:R-:W-:Y:S01]  /*09f0*/  UIADD3 UR4, UPT, UPT, UR4, 0x1, URZ ;  /* 0x0000000104047890 */ /* 0x000fe2000fffe0ff */
[----:B------:R-:W-:Y:S02]  /*0a00*/  IADD3 R6, P0, PT, R6, 0x4, RZ ;  /* 0x0000000406067810 */ /* 0x000fe40007f1e0ff */
[----:B------:R-:W-:Y:S01]  /*0a10*/  IADD3 R7, PT, PT, R7, 0x1, RZ ;  /* 0x0000000107077810 */ /* 0x000fe20007ffe0ff */
[----:B------:R-:W-:Y:S01]  /*0a20*/  UISETP.NE.AND UP0, UPT, UR4, URZ, UPT ;  /* 0x000000ff0400728c */ /* 0x000fe2000bf05270 */
[----:B0-----:R-:W-:Y:S01]  /*0a30*/  IADD3.X R5, PT, PT, RZ, R5, RZ, P0, !PT ;  /* 0x00000005ff057210 */ /* 0x001fe200007fe4ff */
[----:B--2---:R-:W-:-:S07]  /*0a40*/  FFMA R15, R4, R2, R15 ;  /* 0x00000002040f7223 */ /* 0x004fce000000000f */
[----:B------:R-:W-:Y:S05]  /*0a50*/  BRA.U UP0, `(.L_x_25) ;  /* 0xfffffffd00d47547 */ /* 0x000fea000b83ffff */
.L_x_20:
[----:B------:R-:W0:Y:S02]  /*0a60*/  LDC.64 R2, c[0x0][0x390] ;  /* 0x0000e400ff027b82 */ /* 0x000e240000000a00 */
[----:B0-----:R-:W-:-:S05]  /*0a70*/  IMAD.WIDE R2, R0, 0x4, R2 ;  /* 0x0000000400027825 */ /* 0x001fca00078e0202 */
[----:B------:R-:W-:Y:S01]  /*0a80*/  STG.E desc[UR16][R2.64], R15 ;  /* 0x0000000f02007986 */ /* 0x000fe2000c101910 */
[----:B------:R-:W-:Y:S05]  /*0a90*/  EXIT ;  /* 0x000000000000794d */ /* 0x000fea0003800000 */
.L_x_26:
        /* <DEDUP_REMOVED lines=14> */
.L_x_42:


//--------------------- .text._Z13dense_forwardPKfS0_S0_Pfii --------------------------
	.section	.text._Z13dense_forwardPKfS0_S0_Pfii,"ax",@progbits
	.align	128
        .global         _Z13dense_forwardPKfS0_S0_Pfii
        .type           _Z13dense_forwardPKfS0_S0_Pfii,@function
        .size           _Z13dense_forwardPKfS0_S0_Pfii,(.L_x_43 - _Z13dense_forwardPKfS0_S0_Pfii)
        .other          _Z13dense_forwardPKfS0_S0_Pfii,@"STO_CUDA_ENTRY STV_DEFAULT"
_Z13dense_forwardPKfS0_S0_Pfii:
.text._Z13dense_forwardPKfS0_S0_Pfii:
[----:B------:R-:W-:Y:S01]  /*0000*/  LDC R1, c[0x0][0x37c] ;  /* 0x0000df00ff017b82 */ /* 0x000fe20000000800 */
[----:B------:R-:W0:Y:S07]  /*0010*/  S2R R2, SR_TID.X ;  /* 0x0000000000027919 */ /* 0x000e2e0000002100 */
[----:B------:R-:W0:Y:S08]  /*0020*/  S2UR UR4, SR_CTAID.X ;  /* 0x00000000000479c3 */ /* 0x000e300000002500 */
[----:B------:R-:W0:Y:S08]  /*0030*/  LDC R3, c[0x0][0x360] ;  /* 0x0000d800ff037b82 */ /* 0x000e300000000800 */
[----:B------:R-:W1:Y:S01]  /*0040*/  LDC R0, c[0x0][0x3a4] ;  /* 0x0000e900ff007b82 */ /* 0x000e620000000800 */
[----:B0-----:R-:W-:-:S05]  /*0050*/  IMAD R3, R3, UR4, R2 ;  /* 0x0000000403037c24 */ /* 0x001fca000f8e0202 */
[----:B-1----:R-:W-:-:S13]  /*0060*/  ISETP.GE.AND P0, PT, R3, R0, PT ;  /* 0x000000000300720c */ /* 0x002fda0003f06270 */
[----:B------:R-:W-:Y:S05]  /*0070*/  @P0 EXIT ;  /* 0x000000000000094d */ /* 0x000fea0003800000 */
[----:B------:R-:W0:Y:S01]  /*0080*/  LDC.64 R4, c[0x0][0x390] ;  /* 0x0000e400ff047b82 */ /* 0x000e220000000a00 */
[----:B------:R-:W1:Y:S01]  /*0090*/  LDCU.64 UR10, c[0x0][0x358] ;  /* 0x00006b00ff0a77ac */ /* 0x000e620008000a00 */
[----:B------:R-:W2:Y:S01]  /*00a0*/  LDCU UR6, c[0x0][0x3a0] ;  /* 0x00007400ff0677ac */ /* 0x000ea20008000800 */
[----:B0-----:R-:W-:-:S05]  /*00b0*/  IMAD.WIDE R4, R3, 0x4, R4 ;  /* 0x0000000403047825 */ /* 0x001fca00078e0204 */
[----:B-1----:R0:W5:Y:S01]  /*00c0*/  LDG.E R17, desc[UR10][R4.64] ;  /* 0x0000000a04117981 */ /* 0x002162000c1e1900 */
[----:B--2---:R-:W-:-:S09]  /*00d0*/  UISETP.GE.AND UP0, UPT, UR6, 0x1, UPT ;  /* 0x000000010600788c */ /* 0x004fd2000bf06270 */
[----:B0-----:R-:W-:Y:S05]  /*00e0*/  BRA.U !UP0, `(.L_x_27) ;  /* 0x0000000908ac7547 */ /* 0x001fea000b800000 */
[----:B------:R-:W-:Y:S01]  /*00f0*/  UISETP.GE.U32.AND UP1, UPT, UR6, 0x10, UPT ;  /* 0x000000100600788c */ /* 0x000fe2000bf26070 */
[----:B------:R-:W-:Y:S01]  /*0100*/  HFMA2 R2, -RZ, RZ, 0, 0 ;  /* 0x00000000ff027431 */ /* 0x000fe200000001ff */
[----:B------:R-:W-:-:S04]  /*0110*/  ULOP3.LUT UR7, UR6, 0xf, URZ, 0xc0, !UPT ;  /* 0x0000000f06077892 */ /* 0x000fc8000f8ec0ff */
[----:B------:R-:W-:-:S03]  /*0120*/  UISETP.NE.AND UP0, UPT, UR7, URZ, UPT ;  /* 0x000000ff0700728c */ /* 0x000fc6000bf05270 */
[----:B------:R-:W-:Y:S08]  /*0130*/  BRA.U !UP1, `(.L_x_28) ;  /* 0x0000000509407547 */ /* 0x000ff0000b800000 */
[----:B------:R-:W0:Y:S01]  /*0140*/  LDCU.64 UR4, c[0x0][0x380] ;  /* 0x00007000ff0477ac */ /* 0x000e220008000a00 */
[----:B------:R-:W-:Y:S01]  /*0150*/  MOV R5, R3 ;  /* 0x0000000300057202 */ /* 0x000fe20000000f00 */
[----:B------:R-:W-:-:S04]  /*0160*/  ULOP3.LUT UR8, UR6, 0x7ffffff0, URZ, 0xc0, !UPT ;  /* 0x7ffffff006087892 */ /* 0x000fc8000f8ec0ff */
[----:B------:R-:W-:Y:S02]  /*0170*/  UIADD3 UR9, UPT, UPT, -UR8, URZ, URZ ;  /* 0x000000ff08097290 */ /* 0x000fe4000fffe1ff */
[----:B------:R-:W-:Y:S01]  /*0180*/  MOV R2, UR8 ;  /* 0x0000000800027c02 */ /* 0x000fe20008000f00 */
[----:B0-----:R-:W-:-:S04]  /*0190*/  UIADD3 UR4, UP1, UPT, UR4, 0x20, URZ ;  /* 0x0000002004047890 */ /* 0x001fc8000ff3e0ff */
[----:B------:R-:W-:Y:S02]  /*01a0*/  UIADD3.X UR5, UPT, UPT, URZ, UR5, URZ, UP1, !UPT ;  /* 0x00000005ff057290 */ /* 0x000fe40008ffe4ff */
[----:B------:R-:W-:-:S04]  /*01b0*/  MOV R10, UR4 ;  /* 0x00000004000a7c02 */ /* 0x000fc80008000f00 */
[----:B------:R-:W-:-:S07]  /*01c0*/  MOV R11, UR5 ;  /* 0x00000005000b7c02 */ /* 0x000fce0008000f00 */
.L_x_29:
[----:B------:R-:W0:Y:S01]  /*01d0*/  LDC.64 R8, c[0x0][0x388] ;  /* 0x0000e200ff087b82 */ /* 0x000e220000000a00 */
[----:B------:R-:W2:Y:S04]  /*01e0*/  LDG.E R26, desc[UR10][R10.64+-0x20] ;  /* 0xffffe00a0a1a7981 */ /* 0x000ea8000c1e1900 */
[----:B------:R-:W3:Y:S04]  /*01f0*/  LDG.E R19, desc[UR10][R10.64+-0x1c] ;  /* 0xffffe40a0a137981 */ /* 0x000ee8000c1e1900 */
[----:B------:R-:W4:Y:S04]  /*0200*/  LDG.E R27, desc[UR10][R10.64+-0x18] ;  /* 0xffffe80a0a1b7981 */ /* 0x000f28000c1e1900 */
[----:B------:R-:W4:Y:S04]  /*0210*/  LDG.E R4, desc[UR10][R10.64+-0x14] ;  /* 0xffffec0a0a047981 */ /* 0x000f28000c1e1900 */
[----:B------:R-:W4:Y:S01]  /*0220*/  LDG.E R20, desc[UR10][R10.64+-0x8] ;  /* 0xfffff80a0a147981 */ /* 0x000f22000c1e1900 */
[----:B0-----:R-:W-:-:S05]  /*0230*/  IMAD.WIDE R8, R5, 0x4, R8 ;  /* 0x0000000405087825 */ /* 0x001fca00078e0208 */
[----:B------:R-:W2:Y:S01]  /*0240*/  LDG.E R16, desc[UR10][R8.64] ;  /* 0x0000000a08107981 */ /* 0x000ea2000c1e1900 */
[----:B------:R-:W-:-:S05]  /*0250*/  IMAD.WIDE R12, R0, 0x4, R8 ;  /* 0x00000004000c7825 */ /* 0x000fca00078e0208 */
[----:B------:R-:W3:Y:S01]  /*0260*/  LDG.E R18, desc[UR10][R12.64] ;  /* 0x0000000a0c127981 */ /* 0x000ee2000c1e1900 */
[----:B------:R-:W-:-:S03]  /*0270*/  IMAD.WIDE R22, R0, 0x4, R12 ;  /* 0x0000000400167825 */ /* 0x000fc600078e020c */
[----:B------:R-:W4:Y:S01]  /*0280*/  LDG.E R9, desc[UR10][R10.64+-0x10] ;  /* 0xfffff00a0a097981 */ /* 0x000f22000c1e1900 */
[----:B------:R-:W-:-:S03]  /*0290*/  IMAD.WIDE R14, R0, 0x4, R22 ;  /* 0x00000004000e7825 */ /* 0x000fc600078e0216 */
[----:B------:R-:W4:Y:S04]  /*02a0*/  LDG.E R24, desc[UR10][R22.64] ;  /* 0x0000000a16187981 */ /* 0x000f28000c1e1900 */
[----:B------:R-:W4:Y:S01]  /*02b0*/  LDG.E R7, desc[UR10][R14.64] ;  /* 0x0000000a0e077981 */ /* 0x000f22000c1e1900 */
[----:B------:R-:W-:-:S03]  /*02c0*/  IMAD.WIDE R28, R0, 0x4, R14 ;  /* 0x00000004001c7825 */ /* 0x000fc600078e020e */
[----:B------:R-:W4:Y:S04]  /*02d0*/  LDG.E R8, desc[UR10][R10.64+-0xc] ;  /* 0xfffff40a0a087981 */ /* 0x000f28000c1e1900 */
[----:B------:R0:W4:Y:S02]  /*02e0*/  LDG.E R6, desc[UR10][R28.64] ;  /* 0x0000000a1c067981 */ /* 0x000124000c1e1900 */
[----:B0-----:R-:W-:-:S05]  /*02f0*/  IMAD.WIDE R28, R0, 0x4, R28 ;  /* 0x00000004001c7825 */ /* 0x001fca00078e021c */
[----:B------:R-:W4:Y:S01]  /*0300*/  LDG.E R21, desc[UR10][R28.64] ;  /* 0x0000000a1c157981 */ /* 0x000f22000c1e1900 */
[----:B------:R-:W-:-:S05]  /*0310*/  IMAD.WIDE R22, R0, 0x4, R28 ;  /* 0x0000000400167825 */ /* 0x000fca00078e021c */
[----:B------:R0:W4:Y:S01]  /*0320*/  LDG.E R25, desc[UR10][R22.64] ;  /* 0x0000000a16197981 */ /* 0x000122000c1e1900 */
[----:B------:R-:W-:-:S03]  /*0330*/  IMAD.WIDE R12, R0, 0x4, R22 ;  /* 0x00000004000c7825 */ /* 0x000fc600078e0216 */
[----:B------:R-:W4:Y:S01]  /*0340*/  LDG.E R29, desc[UR10][R10.64+-0x4] ;  /* 0xfffffc0a0a1d7981 */ /* 0x000f22000c1e1900 */
[----:B------:R-:W-:-:S03]  /*0350*/  IMAD.WIDE R14, R0, 0x4, R12 ;  /* 0x00000004000e7825 */ /* 0x000fc600078e020c */
[----:B------:R-:W4:Y:S04]  /*0360*/  LDG.E R12, desc[UR10][R12.64] ;  /* 0x0000000a0c0c7981 */ /* 0x000f28000c1e1900 */
[----:B------:R-:W4:Y:S01]  /*0370*/  LDG.E R13, desc[UR10][R10.64+0x8] ;  /* 0x0000080a0a0d7981 */ /* 0x000f22000c1e1900 */
[----:B--2--5:R-:W-:Y:S01]  /*0380*/  FFMA R26, R26, R16, R17 ;  /* 0x000000101a1a7223 */ /* 0x024fe20000000011 */
[C---:B------:R-:W-:Y:S02]  /*0390*/  IMAD.WIDE R16, R0.reuse, 0x4, R14 ;  /* 0x0000000400107825 */ /* 0x040fe400078e020e */
[----:B------:R-:W2:Y:S02]  /*03a0*/  LDG.E R14, desc[UR10][R14.64] ;  /* 0x0000000a0e0e7981 */ /* 0x000ea4000c1e1900 */
[----:B---3--:R-:W-:Y:S01]  /*03b0*/  FFMA R26, R19, R18, R26 ;  /* 0x00000012131a7223 */ /* 0x008fe2000000001a */
[----:B------:R-:W-:-:S02]  /*03c0*/  IMAD.WIDE R18, R0, 0x4, R16 ;  /* 0x0000000400127825 */ /* 0x000fc400078e0210 */
[----:B------:R-:W3:Y:S02]  /*03d0*/  LDG.E R16, desc[UR10][R16.64] ;  /* 0x0000000a10107981 */ /* 0x000ee4000c1e1900 */
[----:B0-----:R-:W-:-:S04]  /*03e0*/  IMAD.WIDE R22, R0, 0x4, R18 ;  /* 0x0000000400167825 */ /* 0x001fc800078e0212 */
[----:B----4-:R-:W-:Y:S01]  /*03f0*/  FFMA R27, R27, R24, R26 ;  /* 0x000000181b1b7223 */ /* 0x010fe2000000001a */
[----:B------:R-:W4:Y:S04]  /*0400*/  LDG.E R18, desc[UR10][R18.64] ;  /* 0x0000000a12127981 */ /* 0x000f28000c1e1900 */
[----:B------:R-:W2:Y:S01]  /*0410*/  LDG.E R24, desc[UR10][R10.64] ;  /* 0x0000000a0a187981 */ /* 0x000ea2000c1e1900 */
[----:B------:R-:W-:Y:S01]  /*0420*/  FFMA R28, R4, R7, R27 ;  /* 0x00000007041c7223 */ /* 0x000fe2000000001b */
[C---:B------:R-:W-:Y:S02]  /*0430*/  IMAD.WIDE R26, R0.reuse, 0x4, R22 ;  /* 0x00000004001a7825 */ /* 0x040fe400078e0216 */
[----:B------:R-:W3:Y:S02]  /*0440*/  LDG.E R4, desc[UR10][R10.64+0x4] ;  /* 0x0000040a0a047981 */ /* 0x000ee4000c1e1900 */
[----:B------:R-:W-:Y:S01]  /*0450*/  FFMA R9, R9, R6, R28 ;  /* 0x0000000609097223 */ /* 0x000fe2000000001c */
[----:B------:R-:W-:Y:S01]  /*0460*/  IMAD.WIDE R6, R0, 0x4, R26 ;  /* 0x0000000400067825 */ /* 0x000fe200078e021a */
[----:B------:R-:W4:Y:S04]  /*0470*/  LDG.E R22, desc[UR10][R22.64] ;  /* 0x0000000a16167981 */ /* 0x000f28000c1e1900 */
[----:B------:R-:W4:Y:S04]  /*0480*/  LDG.E R15, desc[UR10][R10.64+0xc] ;  /* 0x00000c0a0a0f7981 */ /* 0x000f28000c1e1900 */
[----:B------:R-:W4:Y:S04]  /*0490*/  LDG.E R26, desc[UR10][R26.64] ;  /* 0x0000000a1a1a7981 */ /* 0x000f28000c1e1900 */
[----:B------:R-:W4:Y:S01]  /*04a0*/  LDG.E R17, desc[UR10][R10.64+0x10] ;  /* 0x0000100a0a117981 */ /* 0x000f22000c1e1900 */
[----:B------:R-:W-:Y:S01]  /*04b0*/  FFMA R21, R8, R21, R9 ;  /* 0x0000001508157223 */ /* 0x000fe20000000009 */
[----:B------:R-:W-:-:S02]  /*04c0*/  IMAD.WIDE R8, R0, 0x4, R6 ;  /* 0x0000000400087825 */ /* 0x000fc400078e0206 */
[----:B------:R0:W4:Y:S04]  /*04d0*/  LDG.E R6, desc[UR10][R6.64] ;  /* 0x0000000a06067981 */ /* 0x000128000c1e1900 */
[----:B------:R-:W4:Y:S04]  /*04e0*/  LDG.E R23, desc[UR10][R10.64+0x14] ;  /* 0x0000140a0a177981 */ /* 0x000f28000c1e1900 */
[----:B------:R-:W4:Y:S01]  /*04f0*/  LDG.E R19, desc[UR10][R8.64] ;  /* 0x0000000a08137981 */ /* 0x000f22000c1e1900 */
[----:B0-----:R-:W-:Y:S01]  /*0500*/  FFMA R7, R20, R25, R21 ;  /* 0x0000001914077223 */ /* 0x001fe20000000015 */
[----:B------:R-:W-:-:S02]  /*0510*/  IMAD.WIDE R20, R0, 0x4, R8 ;  /* 0x0000000400147825 */ /* 0x000fc400078e0208 */
[----:B------:R-:W4:Y:S04]  /*0520*/  LDG.E R28, desc[UR10][R10.64+0x18] ;  /* 0x0000180a0a1c7981 */ /* 0x000f28000c1e1900 */
[----:B------:R0:W4:Y:S04]  /*0530*/  LDG.E R25, desc[UR10][R10.64+0x1c] ;  /* 0x00001c0a0a197981 */ /* 0x000128000c1e1900 */
[----:B------:R-:W4:Y:S01]  /*0540*/  LDG.E R20, desc[UR10][R20.64] ;  /* 0x0000000a14147981 */ /* 0x000f22000c1e1900 */
[----:B------:R-:W-:Y:S01]  /*0550*/  FFMA R29, R29, R12, R7 ;  /* 0x0000000c1d1d7223 */ /* 0x000fe20000000007 */
[----:B------:R-:W-:-:S04]  /*0560*/  UIADD3 UR9, UPT, UPT, UR9, 0x10, URZ ;  /* 0x0000001009097890 */ /* 0x000fc8000fffe0ff */
[----:B------:R-:W-:Y:S01]  /*0570*/  UISETP.NE.AND UP1, UPT, UR9, URZ, UPT ;  /* 0x000000ff0900728c */ /* 0x000fe2000bf25270 */
[----:B0-----:R-:W-:Y:S02]  /*0580*/  IADD3 R10, P0, PT, R10, 0x40, RZ ;  /* 0x000000400a0a7810 */ /* 0x001fe40007f1e0ff */
[----:B------:R-:W-:Y:S02]  /*0590*/  LEA R5, R0, R5, 0x4 ;  /* 0x0000000500057211 */ /* 0x000fe400078e20ff */
[----:B------:R-:W-:Y:S01]  /*05a0*/  IADD3.X R11, PT, PT, RZ, R11, RZ, P0, !PT ;  /* 0x0000000bff0b7210 */ /* 0x000fe200007fe4ff */
[----:B--2---:R-:W-:-:S04]  /*05b0*/  FFMA R29, R24, R14, R29 ;  /* 0x0000000e181d7223 */ /* 0x004fc8000000001d */
[----:B---3--:R-:W-:-:S04]  /*05c0*/  FFMA R4, R4, R16, R29 ;  /* 0x0000001004047223 */ /* 0x008fc8000000001d */
[----:B----4-:R-:W-:-:S04]  /*05d0*/  FFMA R4, R13, R18, R4 ;  /* 0x000000120d047223 */ /* 0x010fc80000000004 */
[----:B------:R-:W-:-:S04]  /*05e0*/  FFMA R4, R15, R22, R4 ;  /* 0x000000160f047223 */ /* 0x000fc80000000004 */
[----:B------:R-:W-:-:S04]  /*05f0*/  FFMA R4, R17, R26, R4 ;  /* 0x0000001a11047223 */ /* 0x000fc80000000004 */
[----:B------:R-:W-:-:S04]  /*0600*/  FFMA R23, R23, R6, R4 ;  /* 0x0000000617177223 */ /* 0x000fc80000000004 */
[----:B------:R-:W-:-:S04]  /*0610*/  FFMA R28, R28, R19, R23 ;  /* 0x000000131c1c7223 */ /* 0x000fc80000000017 */
[----:B------:R-:W-:Y:S01]  /*0620*/  FFMA R17, R25, R20, R28 ;  /* 0x0000001419117223 */ /* 0x000fe2000000001c */
[----:B------:R-:W-:Y:S06]  /*0630*/  BRA.U UP1, `(.L_x_29) ;  /* 0xfffffff901e47547 */ /* 0x000fec000b83ffff */
.L_x_28:
[----:B------:R-:W-:Y:S05]  /*0640*/  BRA.U !UP0, `(.L_x_27) ;  /* 0x0000000508547547 */ /* 0x000fea000b800000 */
[----:B------:R-:W-:Y:S02]  /*0650*/  UISETP.GE.U32.AND UP0, UPT, UR7, 0x8, UPT ;  /* 0x000000080700788c */ /* 0x000fe4000bf06070 */
[----:B------:R-:W-:-:S04]  /*0660*/  ULOP3.LUT UR5, UR6, 0x7, URZ, 0xc0, !UPT ;  /* 0x0000000706057892 */ /* 0x000fc8000f8ec0ff */
[----:B------:R-:W-:-:S03]  /*0670*/  UISETP.NE.AND UP1, UPT, UR5, URZ, UPT ;  /* 0x000000ff0500728c */ /* 0x000fc6000bf25270 */
[----:B------:R-:W-:Y:S08]  /*0680*/  BRA.U !UP0, `(.L_x_30) ;  /* 0x0000000108947547 */ /* 0x000ff0000b800000 */
[----:B------:R-:W0:Y:S01]  /*0690*/  LDC.64 R12, c[0x0][0x388] ;  /* 0x0000e200ff0c7b82 */ /* 0x000e220000000a00 */
[----:B------:R-:W-:-:S07]  /*06a0*/  IMAD R7, R2, R0, R3 ;  /* 0x0000000002077224 */ /* 0x000fce00078e0203 */
[----:B------:R-:W1:Y:S01]  /*06b0*/  LDC.64 R4, c[0x0][0x380] ;  /* 0x0000e000ff047b82 */ /* 0x000e620000000a00 */
[----:B0-----:R-:W-:-:S05]  /*06c0*/  IMAD.WIDE R12, R7, 0x4, R12 ;  /* 0x00000004070c7825 */ /* 0x001fca00078e020c */
[----:B------:R0:W2:Y:S01]  /*06d0*/  LDG.E R16, desc[UR10][R12.64] ;  /* 0x0000000a0c107981 */ /* 0x0000a2000c1e1900 */
[----:B------:R-:W-:-:S04]  /*06e0*/  IMAD.WIDE R14, R0, 0x4, R12 ;  /* 0x00000004000e7825 */ /* 0x000fc800078e020c */
[----:B-1----:R-:W-:Y:S01]  /*06f0*/  IMAD.WIDE.U32 R4, R2, 0x4, R4 ;  /* 0x0000000402047825 */ /* 0x002fe200078e0004 */
[----:B------:R1:W3:Y:S03]  /*0700*/  LDG.E R20, desc[UR10][R14.64] ;  /* 0x0000000a0e147981 */ /* 0x0002e6000c1e1900 */
[C---:B------:R-:W-:Y:S01]  /*0710*/  IMAD.WIDE R22, R0.reuse, 0x4, R14 ;  /* 0x0000000400167825 */ /* 0x040fe200078e020e */
[----:B------:R-:W2:Y:S04]  /*0720*/  LDG.E R18, desc[UR10][R4.64] ;  /* 0x0000000a04127981 */ /* 0x000ea8000c1e1900 */
[----:B------:R-:W3:Y:S01]  /*0730*/  LDG.E R19, desc[UR10][R4.64+0x4] ;  /* 0x0000040a04137981 */ /* 0x000ee2000c1e1900 */
[----:B------:R-:W-:-:S03]  /*0740*/  IMAD.WIDE R8, R0, 0x4, R22 ;  /* 0x0000000400087825 */ /* 0x000fc600078e0216 */
[----:B------:R-:W4:Y:S01]  /*0750*/  LDG.E R22, desc[UR10][R22.64] ;  /* 0x0000000a16167981 */ /* 0x000f22000c1e1900 */
[----:B------:R-:W-:-:S03]  /*0760*/  IMAD.WIDE R10, R0, 0x4, R8 ;  /* 0x00000004000a7825 */ /* 0x000fc600078e0208 */
[----:B------:R-:W4:Y:S04]  /*0770*/  LDG.E R21, desc[UR10][R4.64+0x8] ;  /* 0x0000080a04157981 */ /* 0x000f28000c1e1900 */
[----:B------:R-:W4:Y:S01]  /*0780*/  LDG.E R9, desc[UR10][R8.64] ;  /* 0x0000000a08097981 */ /* 0x000f22000c1e1900 */
[----:B------:R-:W-:-:S03]  /*0790*/  IMAD.WIDE R6, R0, 0x4, R10 ;  /* 0x0000000400067825 */ /* 0x000fc600078e020a */
[----:B------:R-:W4:Y:S01]  /*07a0*/  LDG.E R24, desc[UR10][R4.64+0xc] ;  /* 0x00000c0a04187981 */ /* 0x000f22000c1e1900 */
[----:B0-----:R-:W-:-:S03]  /*07b0*/  IMAD.WIDE R12, R0, 0x4, R6 ;  /* 0x00000004000c7825 */ /* 0x001fc600078e0206 */
[----:B------:R-:W4:Y:S04]  /*07c0*/  LDG.E R10, desc[UR10][R10.64] ;  /* 0x0000000a0a0a7981 */ /* 0x000f28000c1e1900 */
[----:B------:R-:W4:Y:S01]  /*07d0*/  LDG.E R25, desc[UR10][R4.64+0x10] ;  /* 0x0000100a04197981 */ /* 0x000f22000c1e1900 */
[----:B-1----:R-:W-:-:S03]  /*07e0*/  IMAD.WIDE R14, R0, 0x4, R12 ;  /* 0x00000004000e7825 */ /* 0x002fc600078e020c */
[----:B------:R-:W4:Y:S04]  /*07f0*/  LDG.E R7, desc[UR10][R6.64] ;  /* 0x0000000a06077981 */ /* 0x000f28000c1e1900 */
[----:B------:R-:W4:Y:S04]  /*0800*/  LDG.E R26, desc[UR10][R4.64+0x14] ;  /* 0x0000140a041a7981 */ /* 0x000f28000c1e1900 */
[----:B------:R-:W4:Y:S04]  /*0810*/  LDG.E R12, desc[UR10][R12.64] ;  /* 0x0000000a0c0c7981 */ /* 0x000f28000c1e1900 */
[----:B------:R-:W4:Y:S04]  /*0820*/  LDG.E R23, desc[UR10][R4.64+0x18] ;  /* 0x0000180a04177981 */ /* 0x000f28000c1e1900 */
[----:B------:R-:W4:Y:S04]  /*0830*/  LDG.E R14, desc[UR10][R14.64] ;  /* 0x0000000a0e0e7981 */ /* 0x000f28000c1e1900 */
[----:B------:R-:W4:Y:S01]  /*0840*/  LDG.E R8, desc[UR10][R4.64+0x1c] ;  /* 0x00001c0a04087981 */ /* 0x000f22000c1e1900 */
[----:B------:R-:W-:Y:S01]  /*0850*/  IADD3 R2, PT, PT, R2, 0x8, RZ ;  /* 0x0000000802027810 */ /* 0x000fe20007ffe0ff */
[----:B--2--5:R-:W-:-:S04]  /*0860*/  FFMA R16, R18, R16, R17 ;  /* 0x0000001012107223 */ /* 0x024fc80000000011 */
[----:B---3--:R-:W-:-:S04]  /*0870*/  FFMA R16, R19, R20, R16 ;  /* 0x0000001413107223 */ /* 0x008fc80000000010 */
[----:B----4-:R-:W-:-:S04]  /*0880*/  FFMA R21, R21, R22, R16 ;  /* 0x0000001615157223 */ /* 0x010fc80000000010 */
[----:B------:R-:W-:-:S04]  /*0890*/  FFMA R24, R24, R9, R21 ;  /* 0x0000000918187223 */ /* 0x000fc80000000015 */
[----:B------:R-:W-:-:S04]  /*08a0*/  FFMA R25, R25, R10, R24 ;  /* 0x0000000a19197223 */ /* 0x000fc80000000018 */
[----:B------:R-:W-:-:S04]  /*08b0*/  FFMA R26, R26, R7, R25 ;  /* 0x000000071a1a7223 */ /* 0x000fc80000000019 */
[----:B------:R-:W-:-:S04]  /*08c0*/  FFMA R23, R23, R12, R26 ;  /* 0x0000000c17177223 */ /* 0x000fc8000000001a */
[----:B------:R-:W-:-:S07]  /*08d0*/  FFMA R17, R8, R14, R23 ;  /* 0x0000000e08117223 */ /* 0x000fce0000000017 */
.L_x_30:
        /* <DEDUP_REMOVED lines=8> */
[----:B0-----:R-:W-:-:S04]  /*0960*/  IMAD.WIDE R6, R9, 0x4, R6 ;  /* 0x0000000409067825 */ /* 0x001fc800078e0206 */
[----:B------:R-:W-:Y:S02]  /*0970*/  IMAD.WIDE R8, R0, 0x4, R6 ;  /* 0x0000000400087825 */ /* 0x000fe400078e0206 */
[----:B------:R-:W2:Y:S02]  /*0980*/  LDG.E R6, desc[UR10][R6.64] ;  /* 0x0000000a06067981 */ /* 0x000ea4000c1e1900 */
[----:B-1----:R-:W-:-:S04]  /*0990*/  IMAD.WIDE.U32 R4, R2, 0x4, R4 ;  /* 0x0000000402047825 */ /* 0x002fc800078e0004 */
[C---:B------:R-:W-:Y:S01]  /*09a0*/  IMAD.WIDE R10, R0.reuse, 0x4, R8 ;  /* 0x00000004000a7825 */ /* 0x040fe200078e0208 */
[----:B------:R-:W2:Y:S04]  /*09b0*/  LDG.E R14, desc[UR10][R4.64] ;  /* 0x0000000a040e7981 */ /* 0x000ea8000c1e1900 */
[----:B------:R-:W3:Y:S01]  /*09c0*/  LDG.E R8, desc[UR10][R8.64] ;  /* 0x0000000a08087981 */ /* 0x000ee2000c1e1900 */
[----:B------:R-:W-:-:S03]  /*09d0*/  IMAD.WIDE R12, R0, 0x4, R10 ;  /* 0x00000004000c7825 */ /* 0x000fc600078e020a */
[----:B------:R-:W3:Y:S04]  /*09e0*/  LDG.E R15, desc[UR10][R4.64+0x4] ;  /* 0x0000040a040f7981 */ /* 0x000ee8000c1e1900 */
        /* <DEDUP_REMOVED lines=8> */
[----:B------:R-:W-:-:S07]  /*0a70*/  FFMA R17, R21, R12, R14 ;  /* 0x0000000c15117223 */ /* 0x000fce000000000e */
.L_x_31:
[----:B------:R-:W-:Y:S05]  /*0a80*/  BRA.U !UP1, `(.L_x_27) ;  /* 0x0000000109447547 */ /* 0x000fea000b800000 */
[----:B------:R-:W0:Y:S01]  /*0a90*/  LDC.64 R4, c[0x0][0x380] ;  /* 0x0000e000ff047b82 */ /* 0x000e220000000a00 */
[----:B------:R-:W-:Y:S01]  /*0aa0*/  IMAD R11, R2, R0, R3 ;  /* 0x00000000020b7224 */ /* 0x000fe200078e0203 */
[----:B------:R-:W-:-:S06]  /*0ab0*/  UIADD3 UR4, UPT, UPT, -UR4, URZ, URZ ;  /* 0x000000ff04047290 */ /* 0x000fcc000fffe1ff */
[----:B------:R-:W1:Y:S01]  /*0ac0*/  LDC.64 R8, c[0x0][0x388] ;  /* 0x0000e200ff087b82 */ /* 0x000e620000000a00 */
[----:B0-----:R-:W-:-:S03]  /*0ad0*/  IMAD.WIDE.U32 R4, R2, 0x4, R4 ;  /* 0x0000000402047825 */ /* 0x001fc600078e0004 */
[----:B------:R-:W-:Y:S02]  /*0ae0*/  MOV R6, R4 ;  /* 0x0000000400067202 */ /* 0x000fe40000000f00 */
[----:B------:R-:W-:-:S07]  /*0af0*/  MOV R7, R5 ;  /* 0x0000000500077202 */ /* 0x000fce0000000f00 */
.L_x_32:
[C---:B-1----:R-:W-:Y:S01]  /*0b00*/  IMAD.WIDE R4, R11.reuse, 0x4, R8 ;  /* 0x000000040b047825 */ /* 0x042fe200078e0208 */
[----:B------:R0:W2:Y:S05]  /*0b10*/  LDG.E R2, desc[UR10][R6.64] ;  /* 0x0000000a06027981 */ /* 0x0000aa000c1e1900 */
[----:B------:R-:W2:Y:S01]  /*0b20*/  LDG.E R4, desc[UR10][R4.64] ;  /* 0x0000000a04047981 */ /* 0x000ea2000c1e1900 */
[----:B------:R-:W-:Y:S01]  /*0b30*/  UIADD3 UR4, UPT, UPT, UR4, 0x1, URZ ;  /* 0x0000000104047890 */ /* 0x000fe2000fffe0ff */
[----:B------:R-:W-:-:S03]  /*0b40*/  IADD3 R11, PT, PT, R11, R0, RZ ;  /* 0x000000000b0b7210 */ /* 0x000fc60007ffe0ff */
[----:B------:R-:W-:Y:S01]  /*0b50*/  UISETP.NE.AND UP0, UPT, UR4, URZ, UPT ;  /* 0x000000ff0400728c */ /* 0x000fe2000bf05270 */
[----:B0-----:R-:W-:-:S04]  /*0b60*/  IADD3 R6, P0, PT, R6, 0x4, RZ ;  /* 0x0000000406067810 */ /* 0x001fc80007f1e0ff */
[----:B------:R-:W-:Y:S01]  /*0b70*/  IADD3.X R7, PT, PT, RZ, R7, RZ, P0, !PT ;  /* 0x00000007ff077210 */ /* 0x000fe200007fe4ff */
[----:B--2--5:R-:W-:-:S03]  /*0b80*/  FFMA R17, R2, R4, R17 ;  /* 0x0000000402117223 */ /* 0x024fc60000000011 */
[----:B------:R-:W-:Y:S05]  /*0b90*/  BRA.U UP0, `(.L_x_32) ;  /* 0xfffffffd00d87547 */ /* 0x000fea000b83ffff */
.L_x_27:
[----:B------:R-:W0:Y:S02]  /*0ba0*/  LDC.64 R4, c[0x0][0x398] ;  /* 0x0000e600ff047b82 */ /* 0x000e240000000a00 */
[----:B0-----:R-:W-:-:S05]  /*0bb0*/  IMAD.WIDE R2, R3, 0x4, R4 ;  /* 0x0000000403027825 */ /* 0x001fca00078e0204 */
[----:B-----5:R-:W-:Y:S01]  /*0bc0*/  STG.E desc[UR10][R2.64], R17 ;  /* 0x0000001102007986 */ /* 0x020fe2000c10190a */
[----:B------:R-:W-:Y:S05]  /*0bd0*/  EXIT ;  /* 0x000000000000794d */ /* 0x000fea0003800000 */
.L_x_33:
        /* <DEDUP_REMOVED lines=10> */
.L_x_43:


//--------------------- .nv.shared._Z10sgd_updatePfPKffi --------------------------
	.section	.nv.shared._Z10sgd_updatePfPKffi,"aw",@nobits
	.sectionflags	@""
	.align	16
	.zero		1024


//--------------------- .nv.shared.reserved.0     --------------------------
	.section	.nv.shared.reserved.0,"aw",@nobits
	.weak		__nv_reservedSMEM_offset_0_alias
	.size		__nv_reservedSMEM_offset_0_alias, 0, 64
	.other		__nv_reservedSMEM_offset_0_alias,@"STO_CUDA_RESERVED_SHARED STV_DEFAULT"
__nv_reservedSMEM_offset_0_alias:
	.zero		0
	.zero		64


//--------------------- .nv.shared._Z12reduce_sum_kPKfPfi --------------------------
	.section	.nv.shared._Z12reduce_sum_kPKfPfi,"aw",@nobits
	.sectionflags	@""
	.align	16
	.zero		1024


//--------------------- .nv.shared._Z13ce_backward_kPKfS0_Pfi --------------------------
	.section	.nv.shared._Z13ce_backward_kPKfS0_Pfi,"aw",@nobits
	.sectionflags	@""
	.align	16
	.zero		1024


//--------------------- .nv.shared._Z12ce_forward_kPKfS0_Pfi --------------------------
	.section	.nv.shared._Z12ce_forward_kPKfS0_Pfi,"aw",@nobits
	.sectionflags	@""
	.align	16
	.zero		1024


//--------------------- .nv.shared._Z13log_softmax_kPKfPfi --------------------------
	.section	.nv.shared._Z13log_softmax_kPKfPfi,"aw",@nobits
	.sectionflags	@""
	.align	16
	.zero		1024


//--------------------- .nv.shared._Z13relu_backwardPKfS0_Pfi --------------------------
	.section	.nv.shared._Z13relu_backwardPKfS0_Pfi,"aw",@nobits
	.sectionflags	@""
	.align	16
	.zero		1024


//--------------------- .nv.shared._Z12relu_forwardPKfPfi --------------------------
	.section	.nv.shared._Z12relu_forwardPKfPfi,"aw",@nobits
	.sectionflags	@""
	.align	16
	.zero		1024


//--------------------- .nv.shared._Z17dense_backward_dWPKfS0_Pfii --------------------------
	.section	.nv.shared._Z17dense_backward_dWPKfS0_Pfii,"aw",@nobits
	.sectionflags	@""
	.align	16
	.zero		1024


//--------------------- .nv.shared._Z17dense_backward_dXPKfS0_Pfii --------------------------
	.section	.nv.shared._Z17dense_backward_dXPKfS0_Pfii,"aw",@nobits
	.sectionflags	@""
	.align	16
	.zero		1024


//--------------------- .nv.shared._Z13dense_forwardPKfS0_S0_Pfii --------------------------
	.section	.nv.shared._Z13dense_forwardPKfS0_S0_Pfii,"aw",@nobits
	.sectionflags	@""
	.align	16
	.zero		1024


//--------------------- .nv.constant0._Z10sgd_updatePfPKffi --------------------------
	.section	.nv.constant0._Z10sgd_updatePfPKffi,"a",@progbits
	.sectionflags	@""
	.align	4
.nv.constant0._Z10sgd_updatePfPKffi:
	.zero		920


//--------------------- .nv.constant0._Z12reduce_sum_kPKfPfi --------------------------
	.section	.nv.constant0._Z12reduce_sum_kPKfPfi,"a",@progbits
	.sectionflags	@""
	.align	4
.nv.constant0._Z12reduce_sum_kPKfPfi:
	.zero		916


//--------------------- .nv.constant0._Z13ce_backward_kPKfS0_Pfi --------------------------
	.section	.nv.constant0._Z13ce_backward_kPKfS0_Pfi,"a",@progbits
	.sectionflags	@""
	.align	4
.nv.constant0._Z13ce_backward_kPKfS0_Pfi:
	.zero		924


//--------------------- .nv.constant0._Z12ce_forward_kPKfS0_Pfi --------------------------
	.section	.nv.constant0._Z12ce_forward_kPKfS0_Pfi,"a",@progbits
	.sectionflags	@""
	.align	4
.nv.constant0._Z12ce_forward_kPKfS0_Pfi:
	.zero		924


//--------------------- .nv.constant0._Z13log_softmax_kPKfPfi --------------------------
	.section	.nv.constant0._Z13log_softmax_kPKfPfi,"a",@progbits
	.sectionflags	@""
	.align	4
.nv.constant0._Z13log_softmax_kPKfPfi:
	.zero		916


//--------------------- .nv.constant0._Z13relu_backwardPKfS0_Pfi --------------------------
	.section	.nv.constant0._Z13relu_backwardPKfS0_Pfi,"a",@progbits
	.sectionflags	@""
	.align	4
.nv.constant0._Z13relu_backwardPKfS0_Pfi:
	.zero		924


//--------------------- .nv.constant0._Z12relu_forwardPKfPfi --------------------------
	.section	.nv.constant0._Z12relu_forwardPKfPfi,"a",@progbits
	.sectionflags	@""
	.align	4
.nv.constant0._Z12relu_forwardPKfPfi:
	.zero		916


//--------------------- .nv.constant0._Z17dense_backward_dWPKfS0_Pfii --------------------------
	.section	.nv.constant0._Z17dense_backward_dWPKfS0_Pfii,"a",@progbits
	.sectionflags	@""
	.align	4
.nv.constant0._Z17dense_backward_dWPKfS0_Pfii:
	.zero		928


//--------------------- .nv.constant0._Z17dense_backward_dXPKfS0_Pfii --------------------------
	.section	.nv.constant0._Z17dense_backward_dXPKfS0_Pfii,"a",@progbits
	.sectionflags	@""
	.align	4
.nv.constant0._Z17dense_backward_dXPKfS0_Pfii:
	.zero		928


//--------------------- .nv.constant0._Z13dense_forwardPKfS0_S0_Pfii --------------------------
	.section	.nv.constant0._Z13dense_forwardPKfS0_S0_Pfii,"a",@progbits
	.sectionflags	@""
	.align	4
.nv.constant0._Z13dense_forwardPKfS0_S0_Pfii:
	.zero		936


//--------------------- SYMBOLS --------------------------

	.type		.nv.reservedSmem.offset0,@object
	.size		.nv.reservedSmem.offset0,0x4
	.type		.nv.reservedSmem.cap,@object
	.size		.nv.reservedSmem.cap,0x4
